	.target	sm_90a

	.elftype	@"ET_EXEC"


//--------------------- .note.nv.tkinfo           --------------------------
	.section	.note.nv.tkinfo,"",@"SHT_NOTE"
	.sectionflags	@"SHF_NOTE_NV_TKINFO"
	.tkinfo
        /*0018*/ 	.word	0x00000002
        /*0030*/ 	.string	""
        /*0030*/ 	.string	"ptxas"
        /*0030*/ 	.string	"Cuda compilation tools, release 13.0, V13.0.88"
        /*0030*/ 	.string	"Build cuda_13.0.r13.0/compiler.36424714_0"
        /*0030*/ 	.string	"-arch sm_90a -m 64 "



//--------------------- .note.nv.cuinfo           --------------------------
	.section	.note.nv.cuinfo,"",@"SHT_NOTE"
	.sectionflags	@"SHF_NOTE_NV_CUINFO"
        /*0018*/ 	.short	0x0002
        /*001a*/ 	.short	0x005a
        /*001c*/ 	.short	0x0082
	.zero		2


//--------------------- .nv.info                  --------------------------
	.section	.nv.info,"",@"SHT_CUDA_INFO"
	.align	4


	//----- nvinfo : EIATTR_REGCOUNT
	.align		4
        /*0000*/ 	.byte	0x04, 0x2f
        /*0002*/ 	.short	(.L_15 - .L_14)
	.align		4
.L_14:
        /*0004*/ 	.word	index@(_ZN7cutlass13device_kernelINS_4gemm6kernel13GemmUniversalIN4cute5tupleIJiiiiEEENS1_10collective13CollectiveMmaINS1_34MainloopSm90TmaGmmaWarpSpecializedILi6ENS5_IJNS4_1CILi2EEENSA_ILi1EEESC_EEENS1_35KernelTmaWarpSpecializedCooperativeEEENS5_IJNSA_ILi128EEENSA_ILi8EEENSA_ILi256EEEEEEaNS5_IJlSC_lEEEaSK_NS4_8TiledMMAINS4_8MMA_AtomIJNS4_4SM904GMMA25MMA_64x8x32_S32S8S8_SS_TNEEEENS4_6LayoutISD_NS5_IJSC_NSA_ILi0EEESS_EEEEENS5_IJNS4_10UnderscoreESV_SV_EEEEENS4_13SM90_TMA_LOADENS4_14ComposedLayoutINS4_7SwizzleILi3ELi4ELi3EEENS4_18smem_ptr_flag_bitsILi8EEENSR_INS5_IJSH_SG_EEENS5_IJSG_SC_EEEEEEEvNS4_8identityENS4_23SM90_TMA_LOAD_MULTICASTES17_vS18_EENS_8epilogue10collective6detail29Sm90TmaWarpSpecializedAdapterINS1C_15DefaultEpilogueIaSK_SK_NS1B_6thread17LinearCombinationIaLi1EiiLNS1G_9ScaleType4KindE0ELNS_15FloatRoundStyleE2EaEENS1_15EpilogueDefaultEEEEEvvEEEEvNT_6ParamsE)
        /*0008*/ 	.word	0x000000a8


	//----- nvinfo : EIATTR_FRAME_SIZE
	.align		4
.L_15:
        /*000c*/ 	.byte	0x04, 0x11
        /*000e*/ 	.short	(.L_17 - .L_16)
	.align		4
.L_16:
        /*0010*/ 	.word	index@(_ZN7cutlass13device_kernelINS_4gemm6kernel13GemmUniversalIN4cute5tupleIJiiiiEEENS1_10collective13CollectiveMmaINS1_34MainloopSm90TmaGmmaWarpSpecializedILi6ENS5_IJNS4_1CILi2EEENSA_ILi1EEESC_EEENS1_35KernelTmaWarpSpecializedCooperativeEEENS5_IJNSA_ILi128EEENSA_ILi8EEENSA_ILi256EEEEEEaNS5_IJlSC_lEEEaSK_NS4_8TiledMMAINS4_8MMA_AtomIJNS4_4SM904GMMA25MMA_64x8x32_S32S8S8_SS_TNEEEENS4_6LayoutISD_NS5_IJSC_NSA_ILi0EEESS_EEEEENS5_IJNS4_10UnderscoreESV_SV_EEEEENS4_13SM90_TMA_LOADENS4_14ComposedLayoutINS4_7SwizzleILi3ELi4ELi3EEENS4_18smem_ptr_flag_bitsILi8EEENSR_INS5_IJSH_SG_EEENS5_IJSG_SC_EEEEEEEvNS4_8identityENS4_23SM90_TMA_LOAD_MULTICASTES17_vS18_EENS_8epilogue10collective6detail29Sm90TmaWarpSpecializedAdapterINS1C_15DefaultEpilogueIaSK_SK_NS1B_6thread17LinearCombinationIaLi1EiiLNS1G_9ScaleType4KindE0ELNS_15FloatRoundStyleE2EaEENS1_15EpilogueDefaultEEEEEvvEEEEvNT_6ParamsE)
        /*0014*/ 	.word	0x00000000


	//----- nvinfo : EIATTR_MIN_STACK_SIZE
	.align		4
.L_17:
        /*0018*/ 	.byte	0x04, 0x12
        /*001a*/ 	.short	(.L_19 - .L_18)
	.align		4
.L_18:
        /*001c*/ 	.word	index@(_ZN7cutlass13device_kernelINS_4gemm6kernel13GemmUniversalIN4cute5tupleIJiiiiEEENS1_10collective13CollectiveMmaINS1_34MainloopSm90TmaGmmaWarpSpecializedILi6ENS5_IJNS4_1CILi2EEENSA_ILi1EEESC_EEENS1_35KernelTmaWarpSpecializedCooperativeEEENS5_IJNSA_ILi128EEENSA_ILi8EEENSA_ILi256EEEEEEaNS5_IJlSC_lEEEaSK_NS4_8TiledMMAINS4_8MMA_AtomIJNS4_4SM904GMMA25MMA_64x8x32_S32S8S8_SS_TNEEEENS4_6LayoutISD_NS5_IJSC_NSA_ILi0EEESS_EEEEENS5_IJNS4_10UnderscoreESV_SV_EEEEENS4_13SM90_TMA_LOADENS4_14ComposedLayoutINS4_7SwizzleILi3ELi4ELi3EEENS4_18smem_ptr_flag_bitsILi8EEENSR_INS5_IJSH_SG_EEENS5_IJSG_SC_EEEEEEEvNS4_8identityENS4_23SM90_TMA_LOAD_MULTICASTES17_vS18_EENS_8epilogue10collective6detail29Sm90TmaWarpSpecializedAdapterINS1C_15DefaultEpilogueIaSK_SK_NS1B_6thread17LinearCombinationIaLi1EiiLNS1G_9ScaleType4KindE0ELNS_15FloatRoundStyleE2EaEENS1_15EpilogueDefaultEEEEEvvEEEEvNT_6ParamsE)
        /*0020*/ 	.word	0x00000000
.L_19:


//--------------------- .nv.compat                --------------------------
	.section	.nv.compat,"",@"SHT_CUDA_COMPAT_INFO"
	.align	4
        /*0000*/ 	.byte	0x02, 0x09, 0x01, 0x00, 0x02, 0x02, 0x04, 0x00, 0x02, 0x05, 0x05, 0x00, 0x03, 0x07, 0x01, 0x01
        /*0010*/ 	.byte	0x02, 0x03, 0x01, 0x00, 0x02, 0x06, 0x01, 0x00, 0x04, 0x0b, 0x08, 0x00, 0x00, 0x00, 0x00, 0x00
        /*0020*/ 	.byte	0x00, 0x00, 0x00, 0x00


//--------------------- .nv.info._ZN7cutlass13device_kernelINS_4gemm6kernel13GemmUniversalIN4cute5tupleIJiiiiEEENS1_10collective13CollectiveMmaINS1_34MainloopSm90TmaGmmaWarpSpecializedILi6ENS5_IJNS4_1CILi2EEENSA_ILi1EEESC_EEENS1_35KernelTmaWarpSpecializedCooperativeEEENS5_IJNSA_ILi128EEENSA_ILi8EEENSA_ILi256EEEEEEaNS5_IJlSC_lEEEaSK_NS4_8TiledMMAINS4_8MMA_AtomIJNS4_4SM904GMMA25MMA_64x8x32_S32S8S8_SS_TNEEEENS4_6LayoutISD_NS5_IJSC_NSA_ILi0EEESS_EEEEENS5_IJNS4_10UnderscoreESV_SV_EEEEENS4_13SM90_TMA_LOADENS4_14ComposedLayoutINS4_7SwizzleILi3ELi4ELi3EEENS4_18smem_ptr_flag_bitsILi8EEENSR_INS5_IJSH_SG_EEENS5_IJSG_SC_EEEEEEEvNS4_8identityENS4_23SM90_TMA_LOAD_MULTICASTES17_vS18_EENS_8epilogue10collective6detail29Sm90TmaWarpSpecializedAdapterINS1C_15DefaultEpilogueIaSK_SK_NS1B_6thread17LinearCombinationIaLi1EiiLNS1G_9ScaleType4KindE0ELNS_15FloatRoundStyleE2EaEENS1_15EpilogueDefaultEEEEEvvEEEEvNT_6ParamsE --------------------------
	.section	.nv.info._ZN7cutlass13device_kernelINS_4gemm6kernel13GemmUniversalIN4cute5tupleIJiiiiEEENS1_10collective13CollectiveMmaINS1_34MainloopSm90TmaGmmaWarpSpecializedILi6ENS5_IJNS4_1CILi2EEENSA_ILi1EEESC_EEENS1_35KernelTmaWarpSpecializedCooperativeEEENS5_IJNSA_ILi128EEENSA_ILi8EEENSA_ILi256EEEEEEaNS5_IJlSC_lEEEaSK_NS4_8TiledMMAINS4_8MMA_AtomIJNS4_4SM904GMMA25MMA_64x8x32_S32S8S8_SS_TNEEEENS4_6LayoutISD_NS5_IJSC_NSA_ILi0EEESS_EEEEENS5_IJNS4_10UnderscoreESV_SV_EEEEENS4_13SM90_TMA_LOADENS4_14ComposedLayoutINS4_7SwizzleILi3ELi4ELi3EEENS4_18smem_ptr_flag_bitsILi8EEENSR_INS5_IJSH_SG_EEENS5_IJSG_SC_EEEEEEEvNS4_8identityENS4_23SM90_TMA_LOAD_MULTICASTES17_vS18_EENS_8epilogue10collective6detail29Sm90TmaWarpSpecializedAdapterINS1C_15DefaultEpilogueIaSK_SK_NS1B_6thread17LinearCombinationIaLi1EiiLNS1G_9ScaleType4KindE0ELNS_15FloatRoundStyleE2EaEENS1_15EpilogueDefaultEEEEEvvEEEEvNT_6ParamsE,"",@"SHT_CUDA_INFO"
	.sectionflags	@""
	.align	4


	//----- nvinfo : EIATTR_CUDA_API_VERSION
	.align		4
        /*0000*/ 	.byte	0x04, 0x37
        /*0002*/ 	.short	(.L_21 - .L_20)
.L_20:
        /*0004*/ 	.word	0x00000082


	//----- nvinfo : EIATTR_KPARAM_INFO
	.align		4
.L_21:
        /*0008*/ 	.byte	0x04, 0x17
        /*000a*/ 	.short	(.L_23 - .L_22)
.L_22:
        /*000c*/ 	.word	0x00000000
        /*0010*/ 	.short	0x0000
        /*0012*/ 	.short	0x0070
        /*0014*/ 	.byte	0x00, 0xf0, 0x01, 0x10


	//----- nvinfo : EIATTR_SPARSE_MMA_MASK
	.align		4
.L_23:
        /*0018*/ 	.byte	0x03, 0x50
        /*001a*/ 	.short	0x0000


	//----- nvinfo : EIATTR_MAXREG_COUNT
	.align		4
        /*001c*/ 	.byte	0x03, 0x1b
        /*001e*/ 	.short	0x00a8


	//----- nvinfo : EIATTR_NUM_BARRIERS
	.align		4
        /*0020*/ 	.byte	0x02, 0x4c
        /*0022*/ 	.byte	0x01
	.zero		1


	//----- nvinfo : EIATTR_EXTERNS
	.align		4
        /*0024*/ 	.byte	0x04, 0x0f
        /*0026*/ 	.short	(.L_25 - .L_24)


	//   ....[0]....
	.align		4
.L_24:
        /*0028*/ 	.word	index@(__assertfail)


	//----- nvinfo : EIATTR_MERCURY_ISA_VERSION
	.align		4
.L_25:
        /*002c*/ 	.byte	0x03, 0x5f
        /*002e*/ 	.short	0x0101


	//----- nvinfo : EIATTR_INT_WARP_WIDE_INSTR_OFFSETS
	.align		4
        /*0030*/ 	.byte	0x04, 0x31
        /*0032*/ 	.short	(.L_27 - .L_26)


	//   ....[0]....
.L_26:
        /*0034*/ 	.word	0x000004c0


	//   ....[1]....
        /*0038*/ 	.word	0x000004e0


	//   ....[2]....
        /*003c*/ 	.word	0x00000680


	//----- nvinfo : EIATTR_COOP_GROUP_MASK_REGIDS
	.align		4
.L_27:
        /*0040*/ 	.byte	0x04, 0x29
        /*0042*/ 	.short	(.L_29 - .L_28)


	//   ....[0]....
.L_28:
        /*0044*/ 	.word	0xffffffff


	//   ....[1]....
        /*0048*/ 	.word	0xffffffff


	//   ....[2]....
        /*004c*/ 	.word	0xffffffff


	//   ....[3]....
        /*0050*/ 	.word	0xffffffff


	//   ....[4]....
        /*0054*/ 	.word	0xffffffff


	//   ....[5]....
        /*0058*/ 	.word	0xffffffff


	//----- nvinfo : EIATTR_COOP_GROUP_INSTR_OFFSETS
	.align		4
.L_29:
        /*005c*/ 	.byte	0x04, 0x28
        /*005e*/ 	.short	(.L_31 - .L_30)


	//   ....[0]....
.L_30:
        /*0060*/ 	.word	0x00000060


	//   ....[1]....
        /*0064*/ 	.word	0x00000070


	//   ....[2]....
        /*0068*/ 	.word	0x00000130


	//   ....[3]....
        /*006c*/ 	.word	0x00000310


	//   ....[4]....
        /*0070*/ 	.word	0x00000830


	//   ....[5]....
        /*0074*/ 	.word	0x00001270


	//----- nvinfo : EIATTR_REG_RECONFIG
	.align		4
.L_31:
        /*0078*/ 	.byte	0x01, 0x54
	.zero		2


	//----- nvinfo : EIATTR_SYSCALL_OFFSETS
	.align		4
        /*007c*/ 	.byte	0x04, 0x46
        /*007e*/ 	.short	(.L_33 - .L_32)


	//   ....[0]....
.L_32:
        /*0080*/ 	.word	0x00001430


	//----- nvinfo : EIATTR_MBARRIER_INSTR_OFFSETS
	.align		4
.L_33:
        /*0084*/ 	.byte	0x04, 0x39
        /*0086*/ 	.short	(.L_35 - .L_34)


	//   ....[0]....
.L_34:
        /*0088*/ 	.word	0x00000230
        /*008c*/ 	.word	0x000000ff
        /*0090*/ 	.word	0x00000000
        /*0094*/ 	.short	0x0100
        /*0096*/ 	.byte	0x08
	.zero		1


	//   ....[1]....
        /*0098*/ 	.word	0x00000240
        /*009c*/ 	.word	0x000000ff
        /*00a0*/ 	.word	0x00000030
        /*00a4*/ 	.short	0x0100
        /*00a6*/ 	.byte	0x08
	.zero		1


	//   ....[2]....
        /*00a8*/ 	.word	0x00000250
        /*00ac*/ 	.word	0x000000ff
        /*00b0*/ 	.word	0x00000008
        /*00b4*/ 	.short	0x0100
        /*00b6*/ 	.byte	0x08
	.zero		1


	//   ....[3]....
        /*00b8*/ 	.word	0x00000260
        /*00bc*/ 	.word	0x000000ff
        /*00c0*/ 	.word	0x00000038
        /*00c4*/ 	.short	0x0100
        /*00c6*/ 	.byte	0x08
	.zero		1


	//   ....[4]....
        /*00c8*/ 	.word	0x00000270
        /*00cc*/ 	.word	0x000000ff
        /*00d0*/ 	.word	0x00000010
        /*00d4*/ 	.short	0x0100
        /*00d6*/ 	.byte	0x08
	.zero		1


	//   ....[5]....
        /*00d8*/ 	.word	0x00000280
        /*00dc*/ 	.word	0x000000ff
        /*00e0*/ 	.word	0x00000040
        /*00e4*/ 	.short	0x0100
        /*00e6*/ 	.byte	0x08
	.zero		1


	//   ....[6]....
        /*00e8*/ 	.word	0x00000290
        /*00ec*/ 	.word	0x000000ff
        /*00f0*/ 	.word	0x00000018
        /*00f4*/ 	.short	0x0100
        /*00f6*/ 	.byte	0x08
	.zero		1


	//   ....[7]....
        /*00f8*/ 	.word	0x000002a0
        /*00fc*/ 	.word	0x000000ff
        /*0100*/ 	.word	0x00000048
        /*0104*/ 	.short	0x0100
        /*0106*/ 	.byte	0x08
	.zero		1


	//   ....[8]....
        /*0108*/ 	.word	0x000002b0
        /*010c*/ 	.word	0x000000ff
        /*0110*/ 	.word	0x00000020
        /*0114*/ 	.short	0x0100
        /*0116*/ 	.byte	0x08
	.zero		1


	//   ....[9]....
        /*0118*/ 	.word	0x000002c0
        /*011c*/ 	.word	0x000000ff
        /*0120*/ 	.word	0x00000050
        /*0124*/ 	.short	0x0100
        /*0126*/ 	.byte	0x08
	.zero		1


	//   ....[10]....
        /*0128*/ 	.word	0x000002d0
        /*012c*/ 	.word	0x000000ff
        /*0130*/ 	.word	0x00000028
        /*0134*/ 	.short	0x0100
        /*0136*/ 	.byte	0x08
	.zero		1


	//   ....[11]....
        /*0138*/ 	.word	0x000002e0
        /*013c*/ 	.word	0x000000ff
        /*0140*/ 	.word	0x00000058
        /*0144*/ 	.short	0x0100
        /*0146*/ 	.byte	0x08
	.zero		1


	//   ....[12]....
        /*0148*/ 	.word	0x00000710
        /*014c*/ 	.word	0x000000ff
        /*0150*/ 	.word	0x00000070
        /*0154*/ 	.short	0x0100
        /*0156*/ 	.byte	0x06
	.zero		1


	//   ....[13]....
        /*0158*/ 	.word	0x000007b0
        /*015c*/ 	.word	0x000000ff
        /*0160*/ 	.word	0x00000078
        /*0164*/ 	.short	0x0100
        /*0166*/ 	.byte	0x06
	.zero		1


	//   ....[14]....
        /*0168*/ 	.word	0x000014f0
        /*016c*/ 	.word	0x00000003
        /*0170*/ 	.word	0x00000000
        /*0174*/ 	.short	0x010a
        /*0176*/ 	.byte	0x3f
	.zero		1


	//   ....[15]....
        /*0178*/ 	.word	0x00001530
        /*017c*/ 	.word	0x00000003
        /*0180*/ 	.word	0x00000000
        /*0184*/ 	.short	0x010a
        /*0186*/ 	.byte	0x3f
	.zero		1


	//   ....[16]....
        /*0188*/ 	.word	0x00001ac0
        /*018c*/ 	.word	0x00000004
        /*0190*/ 	.word	0x00000000
        /*0194*/ 	.short	0x010a
        /*0196*/ 	.byte	0x3f
	.zero		1


	//   ....[17]....
        /*0198*/ 	.word	0x00001b00
        /*019c*/ 	.word	0x00000004
        /*01a0*/ 	.word	0x00000000
        /*01a4*/ 	.short	0x010a
        /*01a6*/ 	.byte	0x3f
	.zero		1


	//   ....[18]....
        /*01a8*/ 	.word	0x00001f20
        /*01ac*/ 	.word	0x00000004
        /*01b0*/ 	.word	0x00000000
        /*01b4*/ 	.short	0x0101
        /*01b6*/ 	.byte	0x3f
	.zero		1


	//   ....[19]....
        /*01b8*/ 	.word	0x00002140
        /*01bc*/ 	.word	0x00000000
        /*01c0*/ 	.word	0x00000000
        /*01c4*/ 	.short	0x0101
        /*01c6*/ 	.byte	0x3f
	.zero		1


	//   ....[20]....
        /*01c8*/ 	.word	0x00003910
        /*01cc*/ 	.word	0x00000007
        /*01d0*/ 	.word	0x00000030
        /*01d4*/ 	.short	0x010a
        /*01d6*/ 	.byte	0x3f
	.zero		1


	//   ....[21]....
        /*01d8*/ 	.word	0x00003d50
        /*01dc*/ 	.word	0x00000004
        /*01e0*/ 	.word	0x00000078
        /*01e4*/ 	.short	0x0101
        /*01e6*/ 	.byte	0x3f
	.zero		1


	//   ....[22]....
        /*01e8*/ 	.word	0x000044c0
        /*01ec*/ 	.word	0x00000007
        /*01f0*/ 	.word	0x00000000
        /*01f4*/ 	.short	0x010a
        /*01f6*/ 	.byte	0x3f
	.zero		1


	//   ....[23]....
        /*01f8*/ 	.word	0x00004540
        /*01fc*/ 	.word	0x00000009
        /*0200*/ 	.word	0x00000000
        /*0204*/ 	.short	0x010a
        /*0206*/ 	.byte	0x3f
	.zero		1


	//   ....[24]....
        /*0208*/ 	.word	0x000045d0
        /*020c*/ 	.word	0x00000006
        /*0210*/ 	.word	0x00000000
        /*0214*/ 	.short	0x010a
        /*0216*/ 	.byte	0x3f
	.zero		1


	//   ....[25]....
        /*0218*/ 	.word	0x00004660
        /*021c*/ 	.word	0x00000009
        /*0220*/ 	.word	0x00000000
        /*0224*/ 	.short	0x010a
        /*0226*/ 	.byte	0x3f
	.zero		1


	//   ....[26]....
        /*0228*/ 	.word	0x000046f0
        /*022c*/ 	.word	0x00000006
        /*0230*/ 	.word	0x00000000
        /*0234*/ 	.short	0x010a
        /*0236*/ 	.byte	0x3f
	.zero		1


	//   ....[27]....
        /*0238*/ 	.word	0x00004780
        /*023c*/ 	.word	0x00000003
        /*0240*/ 	.word	0x00000000
        /*0244*/ 	.short	0x010a
        /*0246*/ 	.byte	0x3f
	.zero		1


	//   ....[28]....
        /*0248*/ 	.word	0x000047e0
        /*024c*/ 	.word	0x00000003
        /*0250*/ 	.word	0x00000000
        /*0254*/ 	.short	0x010a
        /*0256*/ 	.byte	0x3f
	.zero		1


	//   ....[29]....
        /*0258*/ 	.word	0x00004830
        /*025c*/ 	.word	0x00000004
        /*0260*/ 	.word	0x00000000
        /*0264*/ 	.short	0x010a
        /*0266*/ 	.byte	0x3f
	.zero		1


	//   ....[30]....
        /*0268*/ 	.word	0x00004900
        /*026c*/ 	.word	0x00000007
        /*0270*/ 	.word	0x00000030
        /*0274*/ 	.short	0x010a
        /*0276*/ 	.byte	0x3f
	.zero		1


	//   ....[31]....
        /*0278*/ 	.word	0x000049d0
        /*027c*/ 	.word	0x00000007
        /*0280*/ 	.word	0x00000000
        /*0284*/ 	.short	0x010a
        /*0286*/ 	.byte	0x3f
	.zero		1


	//   ....[32]....
        /*0288*/ 	.word	0x00004a20
        /*028c*/ 	.word	0x00000009
        /*0290*/ 	.word	0x00000000
        /*0294*/ 	.short	0x010a
        /*0296*/ 	.byte	0x3f
	.zero		1


	//   ....[33]....
        /*0298*/ 	.word	0x00004a70
        /*029c*/ 	.word	0x00000006
        /*02a0*/ 	.word	0x00000000
        /*02a4*/ 	.short	0x010a
        /*02a6*/ 	.byte	0x3f
	.zero		1


	//   ....[34]....
        /*02a8*/ 	.word	0x00004ac0
        /*02ac*/ 	.word	0x00000009
        /*02b0*/ 	.word	0x00000000
        /*02b4*/ 	.short	0x010a
        /*02b6*/ 	.byte	0x3f
	.zero		1


	//   ....[35]....
        /*02b8*/ 	.word	0x00004b10
        /*02bc*/ 	.word	0x00000006
        /*02c0*/ 	.word	0x00000000
        /*02c4*/ 	.short	0x010a
        /*02c6*/ 	.byte	0x3f
	.zero		1


	//----- nvinfo : EIATTR_NUM_MBARRIERS
	.align		4
.L_35:
        /*02c8*/ 	.byte	0x03, 0x38
        /*02ca*/ 	.short	0x000e


	//----- nvinfo : EIATTR_EXIT_INSTR_OFFSETS
	.align		4
        /*02cc*/ 	.byte	0x04, 0x1c
        /*02ce*/ 	.short	(.L_37 - .L_36)


	//   ....[0]....
.L_36:
        /*02d0*/ 	.word	0x00000990


	//   ....[1]....
        /*02d4*/ 	.word	0x000011a0


	//   ....[2]....
        /*02d8*/ 	.word	0x00003040


	//   ....[3]....
        /*02dc*/ 	.word	0x000035a0


	//   ....[4]....
        /*02e0*/ 	.word	0x000047d0


	//----- nvinfo : EIATTR_MAX_THREADS
	.align		4
.L_37:
        /*02e4*/ 	.byte	0x04, 0x05
        /*02e6*/ 	.short	(.L_39 - .L_38)
.L_38:
        /*02e8*/ 	.word	0x00000180
        /*02ec*/ 	.word	0x00000001
        /*02f0*/ 	.word	0x00000001


	//----- nvinfo : EIATTR_CRS_STACK_SIZE
	.align		4
.L_39:
        /*02f4*/ 	.byte	0x04, 0x1e
        /*02f6*/ 	.short	(.L_41 - .L_40)
.L_40:
        /*02f8*/ 	.word	0x00000000


	//----- nvinfo : EIATTR_CBANK_PARAM_SIZE
	.align		4
.L_41:
        /*02fc*/ 	.byte	0x03, 0x19
        /*02fe*/ 	.short	0x0470


	//----- nvinfo : EIATTR_PARAM_CBANK
	.align		4
        /*0300*/ 	.byte	0x04, 0x0a
        /*0302*/ 	.short	(.L_43 - .L_42)
	.align		4
.L_42:
        /*0304*/ 	.word	index@(.nv.constant0._ZN7cutlass13device_kernelINS_4gemm6kernel13GemmUniversalIN4cute5tupleIJiiiiEEENS1_10collective13CollectiveMmaINS1_34MainloopSm90TmaGmmaWarpSpecializedILi6ENS5_IJNS4_1CILi2EEENSA_ILi1EEESC_EEENS1_35KernelTmaWarpSpecializedCooperativeEEENS5_IJNSA_ILi128EEENSA_ILi8EEENSA_ILi256EEEEEEaNS5_IJlSC_lEEEaSK_NS4_8TiledMMAINS4_8MMA_AtomIJNS4_4SM904GMMA25MMA_64x8x32_S32S8S8_SS_TNEEEENS4_6LayoutISD_NS5_IJSC_NSA_ILi0EEESS_EEEEENS5_IJNS4_10UnderscoreESV_SV_EEEEENS4_13SM90_TMA_LOADENS4_14ComposedLayoutINS4_7SwizzleILi3ELi4ELi3EEENS4_18smem_ptr_flag_bitsILi8EEENSR_INS5_IJSH_SG_EEENS5_IJSG_SC_EEEEEEEvNS4_8identityENS4_23SM90_TMA_LOAD_MULTICASTES17_vS18_EENS_8epilogue10collective6detail29Sm90TmaWarpSpecializedAdapterINS1C_15DefaultEpilogueIaSK_SK_NS1B_6thread17LinearCombinationIaLi1EiiLNS1G_9ScaleType4KindE0ELNS_15FloatRoundStyleE2EaEENS1_15EpilogueDefaultEEEEEvvEEEEvNT_6ParamsE)
        /*0308*/ 	.short	0x0210
        /*030a*/ 	.short	0x0470


	//----- nvinfo : EIATTR_SW_WAR
	.align		4
.L_43:
        /*030c*/ 	.byte	0x04, 0x36
        /*030e*/ 	.short	(.L_45 - .L_44)
.L_44:
        /*0310*/ 	.word	0x00000008
.L_45:


//--------------------- .nv.callgraph             --------------------------
	.section	.nv.callgraph,"",@"SHT_CUDA_CALLGRAPH"
	.align	4
	.sectionentsize	8
	.align		4
        /*0000*/ 	.word	0x00000000
	.align		4
        /*0004*/ 	.word	0xffffffff
	.align		4
        /*0008*/ 	.word	index@(_ZN7cutlass13device_kernelINS_4gemm6kernel13GemmUniversalIN4cute5tupleIJiiiiEEENS1_10collective13CollectiveMmaINS1_34MainloopSm90TmaGmmaWarpSpecializedILi6ENS5_IJNS4_1CILi2EEENSA_ILi1EEESC_EEENS1_35KernelTmaWarpSpecializedCooperativeEEENS5_IJNSA_ILi128EEENSA_ILi8EEENSA_ILi256EEEEEEaNS5_IJlSC_lEEEaSK_NS4_8TiledMMAINS4_8MMA_AtomIJNS4_4SM904GMMA25MMA_64x8x32_S32S8S8_SS_TNEEEENS4_6LayoutISD_NS5_IJSC_NSA_ILi0EEESS_EEEEENS5_IJNS4_10UnderscoreESV_SV_EEEEENS4_13SM90_TMA_LOADENS4_14ComposedLayoutINS4_7SwizzleILi3ELi4ELi3EEENS4_18smem_ptr_flag_bitsILi8EEENSR_INS5_IJSH_SG_EEENS5_IJSG_SC_EEEEEEEvNS4_8identityENS4_23SM90_TMA_LOAD_MULTICASTES17_vS18_EENS_8epilogue10collective6detail29Sm90TmaWarpSpecializedAdapterINS1C_15DefaultEpilogueIaSK_SK_NS1B_6thread17LinearCombinationIaLi1EiiLNS1G_9ScaleType4KindE0ELNS_15FloatRoundStyleE2EaEENS1_15EpilogueDefaultEEEEEvvEEEEvNT_6ParamsE)
	.align		4
        /*000c*/ 	.word	index@(__assertfail)
	.align		4
        /*0010*/ 	.word	0x00000000
	.align		4
        /*0014*/ 	.word	0xfffffffe
	.align		4
        /*0018*/ 	.word	0x00000000
	.align		4
        /*001c*/ 	.word	0xfffffffd
	.align		4
        /*0020*/ 	.word	0x00000000
	.align		4
        /*0024*/ 	.word	0xfffffffc


//--------------------- .nv.constant4             --------------------------
	.section	.nv.constant4,"a",@progbits
	.align	8
	.align		8
.nv.constant4:
        /*0000*/ 	.dword	__assertfail
	.align		8
        /*0008*/ 	.dword	__unnamed_1
	.align		8
        /*0010*/ 	.dword	_ZN39_INTERNAL_4e63a421_4_k_cu_df18cc4b_72664cuda3std3__45__cpo5beginE
	.align		8
        /*0018*/ 	.dword	_ZN39_INTERNAL_4e63a421_4_k_cu_df18cc4b_72664cuda3std3__45__cpo3endE
	.align		8
        /*0020*/ 	.dword	_ZN39_INTERNAL_4e63a421_4_k_cu_df18cc4b_72664cuda3std3__45__cpo6cbeginE
	.align		8
        /*0028*/ 	.dword	_ZN39_INTERNAL_4e63a421_4_k_cu_df18cc4b_72664cuda3std3__45__cpo4cendE
	.align		8
        /*0030*/ 	.dword	_ZN39_INTERNAL_4e63a421_4_k_cu_df18cc4b_72664cuda3std3__441_GLOBAL__N__4e63a421_4_k_cu_df18cc4b_72666ignoreE
	.align		8
        /*0038*/ 	.dword	_ZN39_INTERNAL_4e63a421_4_k_cu_df18cc4b_72664cuda3std3__419piecewise_constructE
	.align		8
        /*0040*/ 	.dword	_ZN39_INTERNAL_4e63a421_4_k_cu_df18cc4b_72664cuda3std3__48in_placeE
	.align		8
        /*0048*/ 	.dword	_ZN39_INTERNAL_4e63a421_4_k_cu_df18cc4b_72664cuda3std6ranges3__45__cpo4swapE
	.align		8
        /*0050*/ 	.dword	_ZN39_INTERNAL_4e63a421_4_k_cu_df18cc4b_72664cuda3std6ranges3__45__cpo9iter_moveE
	.align		8
        /*0058*/ 	.dword	_ZN39_INTERNAL_4e63a421_4_k_cu_df18cc4b_72664cute7productE
	.align		8
        /*0060*/ 	.dword	_ZN39_INTERNAL_4e63a421_4_k_cu_df18cc4b_72664cute1_E
	.align		8
        /*0068*/ 	.dword	$str$22
	.align		8
        /*0070*/ 	.dword	$str$23


//--------------------- .text._ZN7cutlass13device_kernelINS_4gemm6kernel13GemmUniversalIN4cute5tupleIJiiiiEEENS1_10collective13CollectiveMmaINS1_34MainloopSm90TmaGmmaWarpSpecializedILi6ENS5_IJNS4_1CILi2EEENSA_ILi1EEESC_EEENS1_35KernelTmaWarpSpecializedCooperativeEEENS5_IJNSA_ILi128EEENSA_ILi8EEENSA_ILi256EEEEEEaNS5_IJlSC_lEEEaSK_NS4_8TiledMMAINS4_8MMA_AtomIJNS4_4SM904GMMA25MMA_64x8x32_S32S8S8_SS_TNEEEENS4_6LayoutISD_NS5_IJSC_NSA_ILi0EEESS_EEEEENS5_IJNS4_10UnderscoreESV_SV_EEEEENS4_13SM90_TMA_LOADENS4_14ComposedLayoutINS4_7SwizzleILi3ELi4ELi3EEENS4_18smem_ptr_flag_bitsILi8EEENSR_INS5_IJSH_SG_EEENS5_IJSG_SC_EEEEEEEvNS4_8identityENS4_23SM90_TMA_LOAD_MULTICASTES17_vS18_EENS_8epilogue10collective6detail29Sm90TmaWarpSpecializedAdapterINS1C_15DefaultEpilogueIaSK_SK_NS1B_6thread17LinearCombinationIaLi1EiiLNS1G_9ScaleType4KindE0ELNS_15FloatRoundStyleE2EaEENS1_15EpilogueDefaultEEEEEvvEEEEvNT_6ParamsE --------------------------
	.section	.text._ZN7cutlass13device_kernelINS_4gemm6kernel13GemmUniversalIN4cute5tupleIJiiiiEEENS1_10collective13CollectiveMmaINS1_34MainloopSm90TmaGmmaWarpSpecializedILi6ENS5_IJNS4_1CILi2EEENSA_ILi1EEESC_EEENS1_35KernelTmaWarpSpecializedCooperativeEEENS5_IJNSA_ILi128EEENSA_ILi8EEENSA_ILi256EEEEEEaNS5_IJlSC_lEEEaSK_NS4_8TiledMMAINS4_8MMA_AtomIJNS4_4SM904GMMA25MMA_64x8x32_S32S8S8_SS_TNEEEENS4_6LayoutISD_NS5_IJSC_NSA_ILi0EEESS_EEEEENS5_IJNS4_10UnderscoreESV_SV_EEEEENS4_13SM90_TMA_LOADENS4_14ComposedLayoutINS4_7SwizzleILi3ELi4ELi3EEENS4_18smem_ptr_flag_bitsILi8EEENSR_INS5_IJSH_SG_EEENS5_IJSG_SC_EEEEEEEvNS4_8identityENS4_23SM90_TMA_LOAD_MULTICASTES17_vS18_EENS_8epilogue10collective6detail29Sm90TmaWarpSpecializedAdapterINS1C_15DefaultEpilogueIaSK_SK_NS1B_6thread17LinearCombinationIaLi1EiiLNS1G_9ScaleType4KindE0ELNS_15FloatRoundStyleE2EaEENS1_15EpilogueDefaultEEEEEvvEEEEvNT_6ParamsE,"ax",@progbits
	.align	128
.text._ZN7cutlass13device_kernelINS_4gemm6kernel13GemmUniversalIN4cute5tupleIJiiiiEEENS1_10collective13CollectiveMmaINS1_34MainloopSm90TmaGmmaWarpSpecializedILi6ENS5_IJNS4_1CILi2EEENSA_ILi1EEESC_EEENS1_35KernelTmaWarpSpecializedCooperativeEEENS5_IJNSA_ILi128EEENSA_ILi8EEENSA_ILi256EEEEEEaNS5_IJlSC_lEEEaSK_NS4_8TiledMMAINS4_8MMA_AtomIJNS4_4SM904GMMA25MMA_64x8x32_S32S8S8_SS_TNEEEENS4_6LayoutISD_NS5_IJSC_NSA_ILi0EEESS_EEEEENS5_IJNS4_10UnderscoreESV_SV_EEEEENS4_13SM90_TMA_LOADENS4_14ComposedLayoutINS4_7SwizzleILi3ELi4ELi3EEENS4_18smem_ptr_flag_bitsILi8EEENSR_INS5_IJSH_SG_EEENS5_IJSG_SC_EEEEEEEvNS4_8identityENS4_23SM90_TMA_LOAD_MULTICASTES17_vS18_EENS_8epilogue10collective6detail29Sm90TmaWarpSpecializedAdapterINS1C_15DefaultEpilogueIaSK_SK_NS1B_6thread17LinearCombinationIaLi1EiiLNS1G_9ScaleType4KindE0ELNS_15FloatRoundStyleE2EaEENS1_15EpilogueDefaultEEEEEvvEEEEvNT_6ParamsE:
        .type           _ZN7cutlass13device_kernelINS_4gemm6kernel13GemmUniversalIN4cute5tupleIJiiiiEEENS1_10collective13CollectiveMmaINS1_34MainloopSm90TmaGmmaWarpSpecializedILi6ENS5_IJNS4_1CILi2EEENSA_ILi1EEESC_EEENS1_35KernelTmaWarpSpecializedCooperativeEEENS5_IJNSA_ILi128EEENSA_ILi8EEENSA_ILi256EEEEEEaNS5_IJlSC_lEEEaSK_NS4_8TiledMMAINS4_8MMA_AtomIJNS4_4SM904GMMA25MMA_64x8x32_S32S8S8_SS_TNEEEENS4_6LayoutISD_NS5_IJSC_NSA_ILi0EEESS_EEEEENS5_IJNS4_10UnderscoreESV_SV_EEEEENS4_13SM90_TMA_LOADENS4_14ComposedLayoutINS4_7SwizzleILi3ELi4ELi3EEENS4_18smem_ptr_flag_bitsILi8EEENSR_INS5_IJSH_SG_EEENS5_IJSG_SC_EEEEEEEvNS4_8identityENS4_23SM90_TMA_LOAD_MULTICASTES17_vS18_EENS_8epilogue10collective6detail29Sm90TmaWarpSpecializedAdapterINS1C_15DefaultEpilogueIaSK_SK_NS1B_6thread17LinearCombinationIaLi1EiiLNS1G_9ScaleType4KindE0ELNS_15FloatRoundStyleE2EaEENS1_15EpilogueDefaultEEEEEvvEEEEvNT_6ParamsE,@function
        .size           _ZN7cutlass13device_kernelINS_4gemm6kernel13GemmUniversalIN4cute5tupleIJiiiiEEENS1_10collective13CollectiveMmaINS1_34MainloopSm90TmaGmmaWarpSpecializedILi6ENS5_IJNS4_1CILi2EEENSA_ILi1EEESC_EEENS1_35KernelTmaWarpSpecializedCooperativeEEENS5_IJNSA_ILi128EEENSA_ILi8EEENSA_ILi256EEEEEEaNS5_IJlSC_lEEEaSK_NS4_8TiledMMAINS4_8MMA_AtomIJNS4_4SM904GMMA25MMA_64x8x32_S32S8S8_SS_TNEEEENS4_6LayoutISD_NS5_IJSC_NSA_ILi0EEESS_EEEEENS5_IJNS4_10UnderscoreESV_SV_EEEEENS4_13SM90_TMA_LOADENS4_14ComposedLayoutINS4_7SwizzleILi3ELi4ELi3EEENS4_18smem_ptr_flag_bitsILi8EEENSR_INS5_IJSH_SG_EEENS5_IJSG_SC_EEEEEEEvNS4_8identityENS4_23SM90_TMA_LOAD_MULTICASTES17_vS18_EENS_8epilogue10collective6detail29Sm90TmaWarpSpecializedAdapterINS1C_15DefaultEpilogueIaSK_SK_NS1B_6thread17LinearCombinationIaLi1EiiLNS1G_9ScaleType4KindE0ELNS_15FloatRoundStyleE2EaEENS1_15EpilogueDefaultEEEEEvvEEEEvNT_6ParamsE,(.L_x_87 - _ZN7cutlass13device_kernelINS_4gemm6kernel13GemmUniversalIN4cute5tupleIJiiiiEEENS1_10collective13CollectiveMmaINS1_34MainloopSm90TmaGmmaWarpSpecializedILi6ENS5_IJNS4_1CILi2EEENSA_ILi1EEESC_EEENS1_35KernelTmaWarpSpecializedCooperativeEEENS5_IJNSA_ILi128EEENSA_ILi8EEENSA_ILi256EEEEEEaNS5_IJlSC_lEEEaSK_NS4_8TiledMMAINS4_8MMA_AtomIJNS4_4SM904GMMA25MMA_64x8x32_S32S8S8_SS_TNEEEENS4_6LayoutISD_NS5_IJSC_NSA_ILi0EEESS_EEEEENS5_IJNS4_10UnderscoreESV_SV_EEEEENS4_13SM90_TMA_LOADENS4_14ComposedLayoutINS4_7SwizzleILi3ELi4ELi3EEENS4_18smem_ptr_flag_bitsILi8EEENSR_INS5_IJSH_SG_EEENS5_IJSG_SC_EEEEEEEvNS4_8identityENS4_23SM90_TMA_LOAD_MULTICASTES17_vS18_EENS_8epilogue10collective6detail29Sm90TmaWarpSpecializedAdapterINS1C_15DefaultEpilogueIaSK_SK_NS1B_6thread17LinearCombinationIaLi1EiiLNS1G_9ScaleType4KindE0ELNS_15FloatRoundStyleE2EaEENS1_15EpilogueDefaultEEEEEvvEEEEvNT_6ParamsE)
        .other          _ZN7cutlass13device_kernelINS_4gemm6kernel13GemmUniversalIN4cute5tupleIJiiiiEEENS1_10collective13CollectiveMmaINS1_34MainloopSm90TmaGmmaWarpSpecializedILi6ENS5_IJNS4_1CILi2EEENSA_ILi1EEESC_EEENS1_35KernelTmaWarpSpecializedCooperativeEEENS5_IJNSA_ILi128EEENSA_ILi8EEENSA_ILi256EEEEEEaNS5_IJlSC_lEEEaSK_NS4_8TiledMMAINS4_8MMA_AtomIJNS4_4SM904GMMA25MMA_64x8x32_S32S8S8_SS_TNEEEENS4_6LayoutISD_NS5_IJSC_NSA_ILi0EEESS_EEEEENS5_IJNS4_10UnderscoreESV_SV_EEEEENS4_13SM90_TMA_LOADENS4_14ComposedLayoutINS4_7SwizzleILi3ELi4ELi3EEENS4_18smem_ptr_flag_bitsILi8EEENSR_INS5_IJSH_SG_EEENS5_IJSG_SC_EEEEEEEvNS4_8identityENS4_23SM90_TMA_LOAD_MULTICASTES17_vS18_EENS_8epilogue10collective6detail29Sm90TmaWarpSpecializedAdapterINS1C_15DefaultEpilogueIaSK_SK_NS1B_6thread17LinearCombinationIaLi1EiiLNS1G_9ScaleType4KindE0ELNS_15FloatRoundStyleE2EaEENS1_15EpilogueDefaultEEEEEvvEEEEvNT_6ParamsE,@"STO_CUDA_ENTRY STV_DEFAULT"
_ZN7cutlass13device_kernelINS_4gemm6kernel13GemmUniversalIN4cute5tupleIJiiiiEEENS1_10collective13CollectiveMmaINS1_34MainloopSm90TmaGmmaWarpSpecializedILi6ENS5_IJNS4_1CILi2EEENSA_ILi1EEESC_EEENS1_35KernelTmaWarpSpecializedCooperativeEEENS5_IJNSA_ILi128EEENSA_ILi8EEENSA_ILi256EEEEEEaNS5_IJlSC_lEEEaSK_NS4_8TiledMMAINS4_8MMA_AtomIJNS4_4SM904GMMA25MMA_64x8x32_S32S8S8_SS_TNEEEENS4_6LayoutISD_NS5_IJSC_NSA_ILi0EEESS_EEEEENS5_IJNS4_10UnderscoreESV_SV_EEEEENS4_13SM90_TMA_LOADENS4_14ComposedLayoutINS4_7SwizzleILi3ELi4ELi3EEENS4_18smem_ptr_flag_bitsILi8EEENSR_INS5_IJSH_SG_EEENS5_IJSG_SC_EEEEEEEvNS4_8identityENS4_23SM90_TMA_LOAD_MULTICASTES17_vS18_EENS_8epilogue10collective6detail29Sm90TmaWarpSpecializedAdapterINS1C_15DefaultEpilogueIaSK_SK_NS1B_6thread17LinearCombinationIaLi1EiiLNS1G_9ScaleType4KindE0ELNS_15FloatRoundStyleE2EaEENS1_15EpilogueDefaultEEEEEvvEEEEvNT_6ParamsE:
[----:B------:R-:W0:Y:S01]  /*0000*/  LDC R1, c[0x0][0x28] ;  /* 0x00000a00ff017b82 */ /* 0x000e220000000800 */
[----:B------:R-:W1:Y:S01]  /*0010*/  S2R R16, SR_TID.X ;  /* 0x0000000000107919 */ /* 0x000e620000002100 */
[----:B------:R-:W-:Y:S01]  /*0020*/  ELECT P0, URZ, PT ;  /* 0x00000000003f782f */ /* 0x000fe20003800000 */
[----:B------:R-:W-:Y:S01]  /*0030*/  BSSY B0, `(.L_x_0) ;  /* 0x000000f000007945 */ /* 0x000fe20003800000 */
[--C-:B-1----:R-:W-:Y:S02]  /*0040*/  SHF.R.U32.HI R0, RZ, 0x5, R16.reuse ;  /* 0x00000005ff007819 */ /* 0x102fe40000011610 */
[----:B------:R-:W-:-:S03]  /*0050*/  SHF.R.U32.HI R2, RZ, 0x7, R16 ;  /* 0x00000007ff027819 */ /* 0x000fc60000011610 */
[----:B------:R-:W1:Y:S04]  /*0060*/  SHFL.IDX PT, R3, R0, RZ, 0x1f ;  /* 0x00001fff00037589 */ /* 0x000e6800000e0000 */
[----:B------:R2:W3:Y:S01]  /*0070*/  SHFL.IDX PT, R6, R2, RZ, 0x1f ;  /* 0x00001fff02067589 */ /* 0x0004e200000e0000 */
[----:B-1----:R-:W-:-:S13]  /*0080*/  ISETP.NE.OR P0, PT, R3, RZ, !P0 ;  /* 0x000000ff0300720c */ /* 0x002fda0004705670 */
[----:B0-23--:R-:W-:Y:S05]  /*0090*/  @P0 BRA `(.L_x_1) ;  /* 0x0000000000200947 */ /* 0x00dfea0003800000 */
[----:B------:R-:W-:Y:S02]  /*00a0*/  ULDC.64 UR4, c[0x0][0x198] ;  /* 0x0000660000047ab9 */ /* 0x000fe40000000a00 */
[----:B------:R-:W-:Y:S02]  /*00b0*/  UIADD3 UR6, UP0, UR4, 0xf0, URZ ;  /* 0x000000f004067890 */ /* 0x000fe4000ff1e03f */
[----:B------:R-:W-:Y:S02]  /*00c0*/  UIADD3 UR4, UP1, UR4, 0x1f0, URZ ;  /* 0x000001f004047890 */ /* 0x000fe4000ff3e03f */
[----:B------:R-:W-:Y:S02]  /*00d0*/  UIADD3.X UR7, URZ, UR5, URZ, UP0, !UPT ;  /* 0x000000053f077290 */ /* 0x000fe400087fe43f */
[----:B------:R-:W-:-:S07]  /*00e0*/  UIADD3.X UR5, URZ, UR5, URZ, UP1, !UPT ;  /* 0x000000053f057290 */ /* 0x000fce0008ffe43f */
[----:B------:R0:W-:Y:S02]  /*00f0*/  UTMACCTL.PF [UR6] ;  /* 0x00000000060079b9 */ /* 0x0001e40008040000 */
[----:B------:R0:W-:Y:S02]  /*0100*/  UTMACCTL.PF [UR4] ;  /* 0x00000000040079b9 */ /* 0x0001e40008040000 */
[----:B0-----:R-:W-:Y:S01]  /*0110*/  NOP ;  /* 0x0000000000007918 */ /* 0x001fe20000000000 */
.L_x_1:
[----:B------:R-:W-:Y:S05]  /*0120*/  BSYNC B0 ;  /* 0x0000000000007941 */ /* 0x000fea0003800000 */
.L_x_0:
[----:B------:R-:W0:Y:S02]  /*0130*/  SHFL.IDX PT, R4, R0, RZ, 0x1f ;  /* 0x00001fff00047589 */ /* 0x000e2400000e0000 */
[----:B0-----:R-:W-:-:S13]  /*0140*/  ISETP.NE.AND P0, PT, R4, RZ, PT ;  /* 0x000000ff0400720c */ /* 0x001fda0003f05270 */
[----:B------:R-:W-:Y:S05]  /*0150*/  @P0 BRA `(.L_x_2) ;  /* 0x0000000000680947 */ /* 0x000fea0003800000 */
[----:B------:R-:W0:Y:S01]  /*0160*/  S2UR UR8, SR_CgaCtaId ;  /* 0x00000000000879c3 */ /* 0x000e220000008800 */
[----:B------:R-:W-:Y:S01]  /*0170*/  UMOV UR4, 0x400 ;  /* 0x0000040000047882 */ /* 0x000fe20000000000 */
[----:B------:R-:W-:Y:S01]  /*0180*/  UMOV UR5, 0x1 ;  /* 0x0000000100057882 */ /* 0x000fe20000000000 */
[----:B------:R-:W-:Y:S01]  /*0190*/  UMOV UR6, 0x4 ;  /* 0x0000000400067882 */ /* 0x000fe20000000000 */
[----:B------:R-:W-:Y:S01]  /*01a0*/  ELECT P0, URZ, PT ;  /* 0x00000000003f782f */ /* 0x000fe20003800000 */
[----:B------:R-:W-:-:S04]  /*01b0*/  UIADD3 UR6, -UR6, 0x100000, URZ ;  /* 0x0010000006067890 */ /* 0x000fc8000fffe13f */
[----:B------:R-:W-:Y:S02]  /*01c0*/  USHF.L.U32 UR7, UR6, 0xb, URZ ;  /* 0x0000000b06077899 */ /* 0x000fe4000800063f */
[----:B------:R-:W-:Y:S02]  /*01d0*/  USHF.L.U32 UR6, UR6, 0x1, URZ ;  /* 0x0000000106067899 */ /* 0x000fe4000800063f */
[----:B0-----:R-:W-:Y:S02]  /*01e0*/  ULEA UR8, UR8, UR4, 0x18 ;  /* 0x0000000408087291 */ /* 0x001fe4000f8ec03f */
[----:B------:R-:W-:-:S04]  /*01f0*/  UIADD3 UR4, -UR5, 0x100000, URZ ;  /* 0x0010000005047890 */ /* 0x000fc8000fffe13f */
[----:B------:R-:W-:Y:S02]  /*0200*/  USHF.L.U32 UR5, UR4, 0xb, URZ ;  /* 0x0000000b04057899 */ /* 0x000fe4000800063f */
[----:B------:R-:W-:Y:S01]  /*0210*/  USHF.L.U32 UR4, UR4, 0x1, URZ ;  /* 0x0000000104047899 */ /* 0x000fe2000800063f */
[----:B------:R-:W0:Y:S11]  /*0220*/  FENCE.VIEW.ASYNC.S ;  /* 0x00000000000073c6 */ /* 0x000e360000000000 */
[----:B0-----:R0:W1:Y:S01]  /*0230*/  SYNCS.EXCH.64 URZ, [UR8], UR4 ;  /* 0x00000004083f75b2 */ /* 0x0010620008000100 */
[----:B------:R0:W2:Y:S01]  /*0240*/  SYNCS.EXCH.64 URZ, [UR8+0x30], UR6 ;  /* 0x00003006083f75b2 */ /* 0x0000a20008000100 */
[----:B------:R0:W3:Y:S01]  /*0250*/  SYNCS.EXCH.64 URZ, [UR8+0x8], UR4 ;  /* 0x00000804083f75b2 */ /* 0x0000e20008000100 */
[----:B------:R0:W4:Y:S01]  /*0260*/  SYNCS.EXCH.64 URZ, [UR8+0x38], UR6 ;  /* 0x00003806083f75b2 */ /* 0x0001220008000100 */
[----:B------:R0:W0:Y:S01]  /*0270*/  SYNCS.EXCH.64 URZ, [UR8+0x10], UR4 ;  /* 0x00001004083f75b2 */ /* 0x0000220008000100 */
[----:B------:R0:W0:Y:S01]  /*0280*/  SYNCS.EXCH.64 URZ, [UR8+0x40], UR6 ;  /* 0x00004006083f75b2 */ /* 0x0000220008000100 */
[----:B------:R0:W0:Y:S01]  /*0290*/  SYNCS.EXCH.64 URZ, [UR8+0x18], UR4 ;  /* 0x00001804083f75b2 */ /* 0x0000220008000100 */
[----:B------:R0:W0:Y:S01]  /*02a0*/  SYNCS.EXCH.64 URZ, [UR8+0x48], UR6 ;  /* 0x00004806083f75b2 */ /* 0x0000220008000100 */
[----:B------:R0:W0:Y:S01]  /*02b0*/  SYNCS.EXCH.64 URZ, [UR8+0x20], UR4 ;  /* 0x00002004083f75b2 */ /* 0x0000220008000100 */
[----:B------:R0:W0:Y:S01]  /*02c0*/  SYNCS.EXCH.64 URZ, [UR8+0x50], UR6 ;  /* 0x00005006083f75b2 */ /* 0x0000220008000100 */
[----:B------:R0:W0:Y:S01]  /*02d0*/  SYNCS.EXCH.64 URZ, [UR8+0x28], UR4 ;  /* 0x00002804083f75b2 */ /* 0x0000220008000100 */
[----:B------:R0:W0:Y:S01]  /*02e0*/  SYNCS.EXCH.64 URZ, [UR8+0x58], UR6 ;  /* 0x00005806083f75b2 */ /* 0x0000220008000100 */
[----:B------:R-:W-:Y:S01]  /*02f0*/  NOP ;  /* 0x0000000000007918 */ /* 0x000fe20000000000 */
.L_x_2:
[----:B------:R-:W-:Y:S01]  /*0300*/  SHF.R.S32.HI R5, RZ, 0x1f, R16 ;  /* 0x0000001fff057819 */ /* 0x000fe20000011410 */
[----:B------:R-:W5:Y:S01]  /*0310*/  SHFL.IDX PT, R0, R0, RZ, 0x1f ;  /* 0x00001fff00007589 */ /* 0x000f6200000e0000 */
[----:B0-----:R-:W0:Y:S01]  /*0320*/  S2UR UR8, SR_CTAID.X ;  /* 0x00000000000879c3 */ /* 0x001e220000002500 */
[----:B------:R-:W-:Y:S02]  /*0330*/  ELECT P0, URZ, PT ;  /* 0x00000000003f782f */ /* 0x000fe40003800000 */
[----:B------:R-:W-:Y:S01]  /*0340*/  LEA.HI R5, R5, R16, RZ, 0x7 ;  /* 0x0000001005057211 */ /* 0x000fe200078f38ff */
[----:B------:R-:W1:Y:S01]  /*0350*/  S2R R2, SR_CTAID.Y ;  /* 0x0000000000027919 */ /* 0x000e620000002600 */
[----:B------:R-:W-:Y:S01]  /*0360*/  SHF.R.S32.HI R9, RZ, 0x1f, R4 ;  /* 0x0000001fff097819 */ /* 0x000fe20000011404 */
[----:B------:R-:W-:Y:S01]  /*0370*/  ULDC UR4, c[0x0][0x150] ;  /* 0x0000540000047ab9 */ /* 0x000fe20000000800 */
[----:B------:R-:W-:Y:S01]  /*0380*/  LOP3.LUT R5, R5, 0xffffff80, RZ, 0xc0, !PT ;  /* 0xffffff8005057812 */ /* 0x000fe200078ec0ff */
[----:B------:R-:W-:Y:S01]  /*0390*/  NOP ;  /* 0x0000000000007918 */ /* 0x000fe20000000000 */
[----:B------:R-:W-:Y:S01]  /*03a0*/  LEA.HI R9, R9, R4, RZ, 0x2 ;  /* 0x0000000409097211 */ /* 0x000fe200078f10ff */
[----:B------:R-:W2:Y:S01]  /*03b0*/  LDC R10, c[0x0][0x144] ;  /* 0x00005100ff0a7b82 */ /* 0x000ea20000000800 */
[----:B------:R-:W-:Y:S01]  /*03c0*/  NOP ;  /* 0x0000000000007918 */ /* 0x000fe20000000000 */
[----:B------:R-:W-:Y:S01]  /*03d0*/  IMAD.IADD R7, R16, 0x1, -R5 ;  /* 0x0000000110077824 */ /* 0x000fe200078e0a05 */
[----:B------:R-:W-:Y:S01]  /*03e0*/  LOP3.LUT R9, R9, 0x3ffffffc, RZ, 0xc0, !PT ;  /* 0x3ffffffc09097812 */ /* 0x000fe200078ec0ff */
[----:B------:R-:W-:Y:S01]  /*03f0*/  IMAD.MOV.U32 R24, RZ, RZ, 0x1 ;  /* 0x00000001ff187424 */ /* 0x000fe200078e00ff */
[----:B------:R-:W-:-:S02]  /*0400*/  ISETP.NE.AND P3, PT, R6, RZ, PT ;  /* 0x000000ff0600720c */ /* 0x000fc40003f65270 */
[----:B------:R-:W-:Y:S01]  /*0410*/  SHF.R.S32.HI R8, RZ, 0x1f, R7 ;  /* 0x0000001fff087819 */ /* 0x000fe20000011407 */
[----:B------:R-:W-:Y:S01]  /*0420*/  IMAD.IADD R4, R4, 0x1, -R9 ;  /* 0x0000000104047824 */ /* 0x000fe200078e0a09 */
[----:B------:R-:W3:Y:S02]  /*0430*/  LDC R12, c[0x0][0x140] ;  /* 0x00005000ff0c7b82 */ /* 0x000ee40000000800 */
[----:B------:R-:W-:Y:S02]  /*0440*/  LEA.HI R8, R8, R7, RZ, 0x3 ;  /* 0x0000000708087211 */ /* 0x000fe400078f18ff */
[----:B-----5:R-:W-:Y:S02]  /*0450*/  ISETP.NE.OR P0, PT, R0, RZ, !P0 ;  /* 0x000000ff0000720c */ /* 0x020fe40004705670 */
[--C-:B------:R-:W-:Y:S02]  /*0460*/  SHF.R.S32.HI R0, RZ, 0x3, R8.reuse ;  /* 0x00000003ff007819 */ /* 0x100fe40000011408 */
[----:B------:R-:W-:-:S02]  /*0470*/  SHF.R.S32.HI R5, RZ, 0x1f, R8 ;  /* 0x0000001fff057819 */ /* 0x000fc40000011408 */
[----:B0-----:R-:W-:Y:S02]  /*0480*/  I2FP.F32.U32 R8, UR8 ;  /* 0x0000000800087c45 */ /* 0x001fe40008201000 */
[----:B------:R-:W-:-:S03]  /*0490*/  LEA.HI R5, R5, R0, RZ, 0x2 ;  /* 0x0000000005057211 */ /* 0x000fc600078f10ff */
[----:B------:R-:W-:Y:S01]  /*04a0*/  FMUL R8, R8, UR4 ;  /* 0x0000000408087c20 */ /* 0x000fe20008400000 */
[----:B------:R-:W-:Y:S01]  /*04b0*/  LOP3.LUT R5, R5, 0xfffffffc, RZ, 0xc0, !PT ;  /* 0xfffffffc05057812 */ /* 0x000fe200078ec0ff */
[----:B------:R-:W-:Y:S01]  /*04c0*/  VOTEU.ALL UP0, P0 ;  /* 0x00000000003f7886 */ /* 0x000fe20000000000 */
[----:B------:R-:W-:Y:S01]  /*04d0*/  ULDC UR4, c[0x0][0x154] ;  /* 0x0000550000047ab9 */ /* 0x000fe20000000800 */
[----:B------:R-:W-:Y:S02]  /*04e0*/  VOTEU.ALL UP1, P0 ;  /* 0x00000000003f7886 */ /* 0x000fe40000020000 */
[----:B------:R-:W0:Y:S01]  /*04f0*/  F2I.U32.TRUNC.NTZ R8, R8 ;  /* 0x0000000800087305 */ /* 0x000e22000020f000 */
[----:B------:R-:W-:Y:S01]  /*0500*/  IMAD.IADD R5, R0, 0x1, -R5 ;  /* 0x0000000100057824 */ /* 0x000fe200078e0a05 */
[----:B------:R-:W5:Y:S01]  /*0510*/  @!UP0 S2UR UR7, SR_CgaCtaId ;  /* 0x00000000000789c3 */ /* 0x000f620000008800 */
[----:B------:R-:W-:Y:S01]  /*0520*/  @!UP0 UMOV UR6, 0x400 ;  /* 0x0000040000068882 */ /* 0x000fe20000000000 */
[----:B---3--:R-:W-:Y:S01]  /*0530*/  ISETP.EQ.U32.AND P2, PT, R12, 0x1, PT ;  /* 0x000000010c00780c */ /* 0x008fe20003f42070 */
[----:B------:R-:W-:Y:S01]  /*0540*/  IMAD R23, R4, 0x4, R5 ;  /* 0x0000000404177824 */ /* 0x000fe200078e0205 */
[----:B-1----:R-:W-:-:S04]  /*0550*/  I2FP.F32.U32 R4, R2 ;  /* 0x0000000200047245 */ /* 0x002fc80000201000 */
[----:B------:R-:W-:Y:S01]  /*0560*/  LEA.HI R0, R23, R23, RZ, 0x1 ;  /* 0x0000001717007211 */ /* 0x000fe200078f08ff */
[----:B------:R-:W-:Y:S01]  /*0570*/  FMUL R11, R4, UR4 ;  /* 0x00000004040b7c20 */ /* 0x000fe20008400000 */
[----:B------:R-:W1:Y:S01]  /*0580*/  LDC R5, c[0x0][0x148] ;  /* 0x00005200ff057b82 */ /* 0x000e620000000800 */
[----:B------:R-:W-:Y:S01]  /*0590*/  UMOV UR4, 0x20 ;  /* 0x0000002000047882 */ /* 0x000fe20000000000 */
[----:B0-----:R-:W-:Y:S01]  /*05a0*/  IMAD.MOV R9, RZ, RZ, -R8 ;  /* 0x000000ffff097224 */ /* 0x001fe200078e0a08 */
[----:B------:R-:W-:Y:S02]  /*05b0*/  LOP3.LUT R8, R0, 0xfffffffe, RZ, 0xc0, !PT ;  /* 0xfffffffe00087812 */ /* 0x000fe400078ec0ff */
[----:B------:R-:W0:Y:S01]  /*05c0*/  F2I.U32.TRUNC.NTZ R11, R11 ;  /* 0x0000000b000b7305 */ /* 0x000e22000020f000 */
[----:B------:R-:W-:Y:S01]  /*05d0*/  SHF.R.S32.HI R0, RZ, 0x1f, R3 ;  /* 0x0000001fff007819 */ /* 0x000fe20000011403 */
[----:B--2---:R-:W-:Y:S01]  /*05e0*/  IMAD R4, R10, R9, UR8 ;  /* 0x000000080a047e24 */ /* 0x004fe2000f8e0209 */
[----:B------:R-:W-:-:S04]  /*05f0*/  @!UP0 UIADD3 UR4, -UR4, 0x100000, URZ ;  /* 0x0010000004048890 */ /* 0x000fc8000fffe13f */
[----:B------:R-:W-:Y:S02]  /*0600*/  @!UP0 USHF.L.U32 UR5, UR4, 0xb, URZ ;  /* 0x0000000b04058899 */ /* 0x000fe4000800063f */
[----:B------:R-:W-:Y:S01]  /*0610*/  @!UP0 USHF.L.U32 UR4, UR4, 0x1, URZ ;  /* 0x0000000104048899 */ /* 0x000fe2000800063f */
[C---:B------:R-:W-:Y:S01]  /*0620*/  IMAD.IADD R9, R23.reuse, 0x1, -R8 ;  /* 0x0000000117097824 */ /* 0x040fe200078e0a08 */
[----:B------:R-:W-:Y:S01]  /*0630*/  LEA.HI R0, R0, R3, RZ, 0x2 ;  /* 0x0000000300007211 */ /* 0x000fe200078f10ff */
[----:B------:R-:W-:-:S03]  /*0640*/  IMAD.SHL.U32 R8, R23, 0x4, RZ ;  /* 0x0000000417087824 */ /* 0x000fc600078e00ff */
[----:B------:R-:W-:Y:S01]  /*0650*/  ISETP.NE.AND P4, PT, R9, R4, PT ;  /* 0x000000040900720c */ /* 0x000fe20003f85270 */
[----:B-----5:R-:W-:Y:S01]  /*0660*/  @!UP0 ULEA UR6, UR7, UR6, 0x18 ;  /* 0x0000000607068291 */ /* 0x020fe2000f8ec03f */
[----:B------:R-:W-:Y:S01]  /*0670*/  LOP3.LUT R0, R0, 0xfffffffc, RZ, 0xc0, !PT ;  /* 0xfffffffc00007812 */ /* 0x000fe200078ec0ff */
[----:B------:R-:W-:Y:S01]  /*0680*/  VOTEU.ALL UP0, P0 ;  /* 0x00000000003f7886 */ /* 0x000fe20000000000 */
[----:B------:R-:W-:Y:S01]  /*0690*/  LOP3.LUT R23, R23, 0xc, R8, 0x78, !PT ;  /* 0x0000000c17177812 */ /* 0x000fe200078e7808 */
[----:B0-----:R-:W-:Y:S01]  /*06a0*/  IMAD.MOV R14, RZ, RZ, -R11 ;  /* 0x000000ffff0e7224 */ /* 0x001fe200078e0a0b */
[----:B------:R-:W-:Y:S01]  /*06b0*/  LOP3.LUT P0, RZ, R7, 0x7, RZ, 0xc0, !PT ;  /* 0x0000000707ff7812 */ /* 0x000fe2000780c0ff */
[----:B------:R-:W-:Y:S02]  /*06c0*/  IMAD.IADD R0, R3, 0x1, -R0 ;  /* 0x0000000103007824 */ /* 0x000fe400078e0a00 */
[----:B-1----:R-:W-:Y:S01]  /*06d0*/  IMAD R9, R5, R14, R2 ;  /* 0x0000000e05097224 */ /* 0x002fe200078e0202 */
[----:B------:R-:W-:-:S03]  /*06e0*/  ISETP.LT.U32.AND P0, PT, R23, 0x2, !P0 ;  /* 0x000000021700780c */ /* 0x000fc60004701070 */
[----:B------:R-:W-:Y:S01]  /*06f0*/  @P4 LEA.HI R8, R23, R23, RZ, 0x1 ;  /* 0x0000001717084211 */ /* 0x000fe200078f08ff */
[----:B------:R-:W0:Y:S02]  /*0700*/  FENCE.VIEW.ASYNC.S ;  /* 0x00000000000073c6 */ /* 0x000e240000000000 */
[----:B0-----:R0:W1:Y:S01]  /*0710*/  @!UP0 SYNCS.EXCH.64 URZ, [UR6+0x70], UR4 ;  /* 0x00007004063f85b2 */ /* 0x0010620008000100 */
[C---:B------:R-:W-:Y:S02]  /*0720*/  ISETP.NE.AND P1, PT, R0.reuse, 0x3, PT ;  /* 0x000000030000780c */ /* 0x040fe40003f25270 */
[----:B------:R-:W-:Y:S02]  /*0730*/  @P4 SHF.R.S32.HI R8, RZ, 0x1, R8 ;  /* 0x00000001ff084819 */ /* 0x000fe40000011408 */
[----:B------:R-:W-:Y:S02]  /*0740*/  ISETP.EQ.OR P1, PT, R0, RZ, !P1 ;  /* 0x000000ff0000720c */ /* 0x000fe40004f22670 */
[----:B------:R-:W-:Y:S01]  /*0750*/  @P4 ISETP.NE.AND P5, PT, R8, R9, PT ;  /* 0x000000090800420c */ /* 0x000fe20003fa5270 */
[C---:B------:R-:W-:Y:S01]  /*0760*/  VIADD R8, R6.reuse, 0xffffffff ;  /* 0xffffffff06087836 */ /* 0x040fe20000000000 */
[----:B------:R-:W-:-:S02]  /*0770*/  ISETP.EQ.AND P1, PT, R6, RZ, P1 ;  /* 0x000000ff0600720c */ /* 0x000fc40000f22270 */
[----:B------:R-:W-:Y:S02]  /*0780*/  SEL R7, RZ, 0x1, !P0 ;  /* 0x00000001ff077807 */ /* 0x000fe40004000000 */
[----:B------:R-:W-:Y:S02]  /*0790*/  ISETP.GE.U32.AND P6, PT, R8, 0x2, PT ;  /* 0x000000020800780c */ /* 0x000fe40003fc6070 */
[----:B------:R-:W-:Y:S01]  /*07a0*/  @P4 SEL R24, RZ, 0x1, P5 ;  /* 0x00000001ff184807 */ /* 0x000fe20002800000 */
[----:B------:R0:W2:Y:S01]  /*07b0*/  @!UP1 SYNCS.EXCH.64 URZ, [UR6+0x78], UR4 ;  /* 0x00007804063f95b2 */ /* 0x0000a20008000100 */
[----:B------:R-:W-:Y:S01]  /*07c0*/  SEL R17, RZ, 0x1, !P1 ;  /* 0x00000001ff117807 */ /* 0x000fe20004800000 */
[----:B------:R-:W-:Y:S01]  /*07d0*/  NOP ;  /* 0x0000000000007918 */ /* 0x000fe20000000000 */
[----:B------:R-:W-:Y:S02]  /*07e0*/  LOP3.LUT R24, R24, R7, RZ, 0xc0, !PT ;  /* 0x0000000718187212 */ /* 0x000fe400078ec0ff */
[----:B------:R-:W-:Y:S01]  /*07f0*/  SEL R17, R17, 0x2, P6 ;  /* 0x0000000211117807 */ /* 0x000fe20003000000 */
[----:B0-----:R-:W-:Y:S06]  /*0800*/  @!P2 BRA `(.L_x_3) ;  /* 0x000000000008a947 */ /* 0x001fec0003800000 */
[----:B-12-4-:R-:W-:Y:S01]  /*0810*/  UCGABAR_ARV ;  /* 0x00000000000079c7 */ /* 0x016fe20008000000 */
[----:B------:R-:W-:Y:S05]  /*0820*/  BRA `(.L_x_4) ;  /* 0x0000000000047947 */ /* 0x000fea0003800000 */
.L_x_3:
[----:B-12-4-:R-:W-:Y:S01]  /*0830*/  NOP ;  /* 0x0000000000007918 */ /* 0x016fe20000000000 */
.L_x_4:
[----:B------:R-:W0:Y:S01]  /*0840*/  LDC R22, c[0x0][0x65c] ;  /* 0x00019700ff167b82 */ /* 0x000e220000000800 */
[----:B------:R-:W-:Y:S02]  /*0850*/  IMAD.U32 R6, RZ, RZ, UR8 ;  /* 0x00000008ff067e24 */ /* 0x000fe4000f8e00ff */
[----:B------:R-:W-:Y:S01]  /*0860*/  IMAD.MOV.U32 R7, RZ, RZ, RZ ;  /* 0x000000ffff077224 */ /* 0x000fe200078e00ff */
[----:B0-----:R-:W-:-:S04]  /*0870*/  ISETP.NE.AND P1, PT, R22, 0x1, PT ;  /* 0x000000011600780c */ /* 0x001fc80003f25270 */
[----:B------:R-:W-:-:S09]  /*0880*/  P2R R3, PR, RZ, 0x2 ;  /* 0x00000002ff037803 */ /* 0x000fd20000000000 */
[----:B------:R-:W0:Y:S01]  /*0890*/  @P1 LDC R19, c[0x0][0x10] ;  /* 0x00000400ff131b82 */ /* 0x000e220000000800 */
[----:B------:R-:W-:Y:S02]  /*08a0*/  @P1 IMAD.MOV.U32 R3, RZ, RZ, RZ ;  /* 0x000000ffff031224 */ /* 0x000fe400078e00ff */
[----:B------:R-:W-:-:S05]  /*08b0*/  @P1 IMAD.MOV.U32 R11, RZ, RZ, RZ ;  /* 0x000000ffff0b1224 */ /* 0x000fca00078e00ff */
[----:B------:R-:W1:Y:S01]  /*08c0*/  @!P1 LDC R9, c[0x0][0xc] ;  /* 0x00000300ff099b82 */ /* 0x000e620000000800 */
[----:B0-----:R-:W-:-:S04]  /*08d0*/  @P1 IMAD.WIDE.U32 R18, R19, UR8, R2 ;  /* 0x0000000813121c25 */ /* 0x001fc8000f8e0002 */
[----:B------:R-:W-:Y:S02]  /*08e0*/  @P1 IMAD.IADD R19, R19, 0x1, R11 ;  /* 0x0000000113131824 */ /* 0x000fe400078e020b */
[----:B-1----:R-:W-:-:S04]  /*08f0*/  @!P1 IMAD.WIDE.U32 R6, R2, R9, R6 ;  /* 0x0000000902069225 */ /* 0x002fc800078e0006 */
[----:B------:R-:W-:Y:S02]  /*0900*/  @!P1 IMAD.MOV.U32 R18, RZ, RZ, R6 ;  /* 0x000000ffff129224 */ /* 0x000fe400078e0006 */
[----:B------:R-:W-:Y:S01]  /*0910*/  @!P1 IMAD.MOV.U32 R19, RZ, RZ, R7 ;  /* 0x000000ffff139224 */ /* 0x000fe200078e0007 */
[----:B------:R-:W-:Y:S06]  /*0920*/  @!P2 BRA `(.L_x_5) ;  /* 0x00000000000ca947 */ /* 0x000fec0003800000 */
[----:B------:R-:W-:Y:S01]  /*0930*/  UCGABAR_WAIT ;  /* 0x0000000000007dc7 */ /* 0x000fe20008000000 */
[----:B------:R-:W-:Y:S01]  /*0940*/  CCTL.IVALL ;  /* 0x00000000ff00798f */ /* 0x000fe20002000000 */
[----:B------:R-:W-:Y:S05]  /*0950*/  BRA `(.L_x_6) ;  /* 0x0000000000047947 */ /* 0x000fea0003800000 */
.L_x_5:
[----:B------:R-:W-:Y:S06]  /*0960*/  BAR.SYNC.DEFER_BLOCKING 0x0 ;  /* 0x0000000000007b1d */ /* 0x000fec0000010000 */
.L_x_6:
[----:B------:R-:W-:Y:S05]  /*0970*/  @!P3 BRA `(.L_x_7) ;  /* 0x0000002400b4b947 */ /* 0x000fea0003800000 */
[----:B------:R-:W-:-:S13]  /*0980*/  ISETP.GT.U32.AND P0, PT, R8, 0x1, PT ;  /* 0x000000010800780c */ /* 0x000fda0003f04070 */
[----:B------:R-:W-:Y:S05]  /*0990*/  @P0 EXIT ;  /* 0x000000000000094d */ /* 0x000fea0003800000 */
[----:B------:R-:W-:Y:S01]  /*09a0*/  ULDC.64 UR4, c[0x0][0x650] ;  /* 0x0001940000047ab9 */ /* 0x000fe20000000a00 */
[----:B------:R-:W-:Y:S01]  /*09b0*/  PRMT R0, RZ, 0x7610, R0 ;  /* 0x00007610ff007816 */ /* 0x000fe20000000000 */
[----:B------:R-:W-:Y:S01]  /*09c0*/  IMAD.MOV.U32 R32, RZ, RZ, -0x1 ;  /* 0xffffffffff207424 */ /* 0x000fe200078e00ff */
[----:B------:R-:W-:Y:S01]  /*09d0*/  ISETP.GE.U32.AND P0, PT, R18, UR4, PT ;  /* 0x0000000412007c0c */ /* 0x000fe2000bf06070 */
[----:B------:R-:W-:Y:S02]  /*09e0*/  IMAD.MOV.U32 R33, RZ, RZ, -0x1 ;  /* 0xffffffffff217424 */ /* 0x000fe400078e00ff */
[----:B------:R-:W-:Y:S01]  /*09f0*/  IMAD.MOV.U32 R35, RZ, RZ, -0x1 ;  /* 0xffffffffff237424 */ /* 0x000fe200078e00ff */
[----:B------:R-:W-:-:S13]  /*0a00*/  ISETP.GE.U32.AND.EX P0, PT, R19, UR5, PT, P0 ;  /* 0x0000000513007c0c */ /* 0x000fda000bf06100 */
[----:B------:R-:W-:Y:S05]  /*0a10*/  @P0 BRA `(.L_x_8) ;  /* 0x0000000400280947 */ /* 0x000fea0003800000 */
[----:B------:R-:W0:Y:S01]  /*0a20*/  LDC.64 R20, c[0x0][0x628] ;  /* 0x00018a00ff147b82 */ /* 0x000e220000000a00 */
[----:B------:R-:W-:Y:S02]  /*0a30*/  IMAD.MOV.U32 R6, RZ, RZ, R18 ;  /* 0x000000ffff067224 */ /* 0x000fe400078e0012 */
[----:B------:R-:W-:-:S05]  /*0a40*/  IMAD.MOV.U32 R7, RZ, RZ, R19 ;  /* 0x000000ffff077224 */ /* 0x000fca00078e0013 */
[----:B------:R-:W1:Y:S08]  /*0a50*/  LDC R0, c[0x0][0x630] ;  /* 0x00018c00ff007b82 */ /* 0x000e700000000800 */
[----:B------:R-:W2:Y:S01]  /*0a60*/  LDC.64 R26, c[0x0][0x620] ;  /* 0x00018800ff1a7b82 */ /* 0x000ea20000000a00 */
[----:B0-----:R-:W-:-:S04]  /*0a70*/  ISETP.NE.U32.AND P0, PT, R20, RZ, PT ;  /* 0x000000ff1400720c */ /* 0x001fc80003f05070 */
[----:B------:R-:W-:-:S13]  /*0a80*/  ISETP.NE.AND.EX P0, PT, R21, RZ, PT, P0 ;  /* 0x000000ff1500720c */ /* 0x000fda0003f05300 */
[----:B-12---:R-:W-:Y:S05]  /*0a90*/  @!P0 BRA `(.L_x_9) ;  /* 0x0000000000288947 */ /* 0x006fea0003800000 */
[----:B------:R-:W0:Y:S02]  /*0aa0*/  LDC R11, c[0x0][0x634] ;  /* 0x00018d00ff0b7b82 */ /* 0x000e240000000800 */
[----:B0-----:R-:W-:-:S05]  /*0ab0*/  IADD3 R11, P0, R18, R11, RZ ;  /* 0x0000000b120b7210 */ /* 0x001fca0007f1e0ff */
[----:B------:R-:W-:-:S04]  /*0ac0*/  IMAD.X R13, RZ, RZ, R19, P0 ;  /* 0x000000ffff0d7224 */ /* 0x000fc800000e0613 */
[----:B------:R-:W-:-:S04]  /*0ad0*/  IMAD.WIDE.U32 R6, R13, R20, RZ ;  /* 0x000000140d067225 */ /* 0x000fc800078e00ff */
[----:B------:R-:W-:-:S04]  /*0ae0*/  IMAD.WIDE.U32 R8, P0, R11, R21, R6 ;  /* 0x000000150b087225 */ /* 0x000fc80007800006 */
[----:B------:R-:W-:-:S04]  /*0af0*/  IMAD.WIDE.U32 R6, R11, R20, RZ ;  /* 0x000000140b067225 */ /* 0x000fc800078e00ff */
[----:B------:R-:W-:Y:S01]  /*0b00*/  IMAD.X R11, RZ, RZ, RZ, P0 ;  /* 0x000000ffff0b7224 */ /* 0x000fe200000e06ff */
[----:B------:R-:W-:Y:S01]  /*0b10*/  IADD3 RZ, P0, R7, R8, RZ ;  /* 0x0000000807ff7210 */ /* 0x000fe20007f1e0ff */
[----:B------:R-:W-:-:S04]  /*0b20*/  IMAD.MOV.U32 R10, RZ, RZ, R9 ;  /* 0x000000ffff0a7224 */ /* 0x000fc800078e0009 */
[----:B------:R-:W-:-:S08]  /*0b30*/  IMAD.WIDE.U32.X R6, R13, R21, R10, P0 ;  /* 0x000000150d067225 */ /* 0x000fd000000e040a */
.L_x_9:
[----:B------:R-:W0:Y:S01]  /*0b40*/  LDC.64 R28, c[0x0][0x640] ;  /* 0x00019000ff1c7b82 */ /* 0x000e220000000a00 */
[-CC-:B------:R-:W-:Y:S01]  /*0b50*/  SHF.R.U64 R35, R6, R0.reuse, R7.reuse ;  /* 0x0000000006237219 */ /* 0x180fe20000001207 */
[----:B------:R-:W-:Y:S01]  /*0b60*/  IMAD.MOV.U32 R25, RZ, RZ, 0x1 ;  /* 0x00000001ff197424 */ /* 0x000fe200078e00ff */
[----:B------:R-:W-:Y:S02]  /*0b70*/  SHF.R.U32.HI R0, RZ, R0, R7 ;  /* 0x00000000ff007219 */ /* 0x000fe40000011607 */
[----:B------:R-:W-:-:S03]  /*0b80*/  IADD3 R3, P0, RZ, -R35, RZ ;  /* 0x80000023ff037210 */ /* 0x000fc60007f1e0ff */
[----:B------:R-:W1:Y:S02]  /*0b90*/  LDC R8, c[0x0][0x618] ;  /* 0x00018600ff087b82 */ /* 0x000e640000000800 */
[----:B------:R-:W-:-:S04]  /*0ba0*/  IMAD.X R7, RZ, RZ, ~R0, P0 ;  /* 0x000000ffff077224 */ /* 0x000fc800000e0e00 */
[-C--:B------:R-:W-:Y:S02]  /*0bb0*/  IMAD R0, R7, R26.reuse, RZ ;  /* 0x0000001a07007224 */ /* 0x080fe400078e02ff */
[----:B------:R-:W2:Y:S01]  /*0bc0*/  LDC R12, c[0x0][0x608] ;  /* 0x00018200ff0c7b82 */ /* 0x000ea20000000800 */
[----:B------:R-:W-:-:S04]  /*0bd0*/  IMAD.WIDE.U32 R6, R3, R26, R18 ;  /* 0x0000001a03067225 */ /* 0x000fc800078e0012 */
[----:B------:R-:W-:Y:S02]  /*0be0*/  IMAD R3, R3, R27, R0 ;  /* 0x0000001b03037224 */ /* 0x000fe400078e0200 */
[----:B------:R-:W-:Y:S01]  /*0bf0*/  IMAD R27, R5, R14, R2 ;  /* 0x0000000e051b7224 */ /* 0x000fe200078e0202 */
[----:B------:R-:W3:Y:S01]  /*0c00*/  LDC R20, c[0x0][0x658] ;  /* 0x00019600ff147b82 */ /* 0x000ee20000000800 */
[----:B------:R-:W-:Y:S01]  /*0c10*/  IMAD.IADD R3, R7, 0x1, R3 ;  /* 0x0000000107037824 */ /* 0x000fe200078e0203 */
[----:B0-----:R-:W-:Y:S01]  /*0c20*/  ISETP.NE.U32.AND P0, PT, R28, RZ, PT ;  /* 0x000000ff1c00720c */ /* 0x001fe20003f05070 */
[----:B------:R-:W-:-:S03]  /*0c30*/  IMAD.MOV.U32 R7, RZ, RZ, -0x1 ;  /* 0xffffffffff077424 */ /* 0x000fc600078e00ff */
[----:B------:R-:W-:Y:S02]  /*0c40*/  ISETP.NE.AND.EX P0, PT, R29, RZ, PT, P0 ;  /* 0x000000ff1d00720c */ /* 0x000fe40003f05300 */
[----:B------:R-:W0:Y:S01]  /*0c50*/  LDC R13, c[0x0][0x600] ;  /* 0x00018000ff0d7b82 */ /* 0x000e220000000800 */
[-CC-:B-1----:R-:W-:Y:S02]  /*0c60*/  SHF.R.U64 R10, R6, R8.reuse, R3.reuse ;  /* 0x00000008060a7219 */ /* 0x182fe40000001203 */
[----:B------:R-:W-:-:S05]  /*0c70*/  SHF.R.U32.HI R3, RZ, R8, R3 ;  /* 0x00000008ff037219 */ /* 0x000fca0000011603 */
[----:B------:R-:W1:Y:S01]  /*0c80*/  LDC R15, c[0x0][0x648] ;  /* 0x00019200ff0f7b82 */ /* 0x000e620000000800 */
[-CC-:B--2---:R-:W-:Y:S02]  /*0c90*/  SHF.R.U64 R30, R10, R12.reuse, R3.reuse ;  /* 0x0000000c0a1e7219 */ /* 0x184fe40000001203 */
[----:B------:R-:W-:-:S05]  /*0ca0*/  SHF.R.U32.HI R3, RZ, R12, R3 ;  /* 0x0000000cff037219 */ /* 0x000fca0000011603 */
[----:B------:R-:W2:Y:S01]  /*0cb0*/  LDC R21, c[0x0][0x638] ;  /* 0x00018e00ff157b82 */ /* 0x000ea20000000800 */
[-CC-:B---3--:R-:W-:Y:S02]  /*0cc0*/  SHF.R.U64 R12, R30, R20.reuse, R3.reuse ;  /* 0x000000141e0c7219 */ /* 0x188fe40000001203 */
[-C--:B------:R-:W-:Y:S02]  /*0cd0*/  SHF.L.U32 R0, R7, R20.reuse, RZ ;  /* 0x0000001407007219 */ /* 0x080fe400000006ff */
[----:B------:R-:W-:Y:S01]  /*0ce0*/  SHF.R.U32.HI R3, RZ, R20, R3 ;  /* 0x00000014ff037219 */ /* 0x000fe20000011603 */
[----:B------:R-:W-:Y:S01]  /*0cf0*/  IMAD.MOV.U32 R2, RZ, RZ, R12 ;  /* 0x000000ffff027224 */ /* 0x000fe200078e000c */
[----:B------:R-:W-:Y:S01]  /*0d00*/  LOP3.LUT R5, RZ, R0, RZ, 0x33, !PT ;  /* 0x00000000ff057212 */ /* 0x000fe200078e33ff */
[----:B------:R-:W3:Y:S01]  /*0d10*/  LDC R26, c[0x0][0x610] ;  /* 0x00018400ff1a7b82 */ /* 0x000ee20000000800 */
[----:B------:R-:W-:Y:S05]  /*0d20*/  @!P0 BRA `(.L_x_10) ;  /* 0x0000000000288947 */ /* 0x000fea0003800000 */
[----:B------:R-:W4:Y:S02]  /*0d30*/  LDC R9, c[0x0][0x64c] ;  /* 0x00019300ff097b82 */ /* 0x000f240000000800 */
[----:B----4-:R-:W-:-:S05]  /*0d40*/  IADD3 R9, P0, R12, R9, RZ ;  /* 0x000000090c097210 */ /* 0x010fca0007f1e0ff */
        /* <DEDUP_REMOVED lines=8> */
.L_x_10:
[----:B-1----:R-:W-:Y:S01]  /*0dd0*/  SHF.R.U64 R2, R2, R15, R3 ;  /* 0x0000000f02027219 */ /* 0x002fe20000001203 */
[----:B0-----:R-:W-:Y:S01]  /*0de0*/  VIADD R3, R13, 0xffffffff ;  /* 0xffffffff0d037836 */ /* 0x001fe20000000000 */
[----:B------:R-:W-:Y:S02]  /*0df0*/  SHF.L.U32 R0, R25, R20, RZ ;  /* 0x0000001419007219 */ /* 0x000fe400000006ff */
[----:B------:R-:W-:Y:S01]  /*0e00*/  LOP3.LUT R5, R30, R5, RZ, 0xc0, !PT ;  /* 0x000000051e057212 */ /* 0x000fe200078ec0ff */
[----:B------:R-:W-:Y:S01]  /*0e10*/  IMAD.MOV R6, RZ, RZ, -R2 ;  /* 0x000000ffff067224 */ /* 0x000fe200078e0a02 */
[----:B------:R-:W-:Y:S02]  /*0e20*/  SEL R4, R4, R27, !P1 ;  /* 0x0000001b04047207 */ /* 0x000fe40004800000 */
[----:B------:R-:W-:Y:S01]  /*0e30*/  LOP3.LUT R3, R10, R3, RZ, 0xc0, !PT ;  /* 0x000000030a037212 */ /* 0x000fe200078ec0ff */
[----:B------:R-:W-:Y:S02]  /*0e40*/  IMAD R5, R0, R2, R5 ;  /* 0x0000000200057224 */ /* 0x000fe400078e0205 */
[----:B--2---:R-:W-:-:S02]  /*0e50*/  IMAD R0, R6, R21, R12 ;  /* 0x0000001506007224 */ /* 0x004fc400078e020c */
[----:B---3--:R-:W-:Y:S02]  /*0e60*/  IMAD R4, R5, R26, R4 ;  /* 0x0000001a05047224 */ /* 0x008fe400078e0204 */
[----:B------:R-:W-:Y:S02]  /*0e70*/  IMAD.MOV.U32 R2, RZ, RZ, 0x1 ;  /* 0x00000001ff027424 */ /* 0x000fe400078e00ff */
[----:B------:R-:W-:-:S03]  /*0e80*/  IMAD R3, R0, R13, R3 ;  /* 0x0000000d00037224 */ /* 0x000fc600078e0203 */
[----:B------:R-:W-:Y:S02]  /*0e90*/  PRMT R0, R2, 0x7610, R0 ;  /* 0x0000761002007816 */ /* 0x000fe40000000000 */
[----:B------:R-:W-:Y:S02]  /*0ea0*/  SEL R33, R3, R4, !P1 ;  /* 0x0000000403217207 */ /* 0x000fe40004800000 */
[----:B------:R-:W-:-:S07]  /*0eb0*/  SEL R32, R4, R3, !P1 ;  /* 0x0000000304207207 */ /* 0x000fce0004800000 */
.L_x_8:
[----:B------:R-:W-:-:S08]  /*0ec0*/  NOP ;  /* 0x0000000000007918 */ /* 0x000fd00000000000 */
[----:B------:R-:W0:Y:S02]  /*0ed0*/  USETMAXREG.TRY_ALLOC.CTAPOOL UP0, 0xe8 ;  /* 0x000000e8000079c8 */ /* 0x000e240008000600 */
[----:B0-----:R-:W-:-:S13]  /*0ee0*/  PLOP3.LUT P0, PT, PT, PT, UP0, 0x80, 0x0 ;  /* 0x000000000000781c */ /* 0x001fda0003f0f008 */
[----:B------:R-:W-:Y:S05]  /*0ef0*/  @!P0 BRA `(.L_x_8) ;  /* 0xfffffffc00f08947 */ /* 0x000fea000383ffff */
[----:B------:R-:W-:Y:S01]  /*0f00*/  ULDC.64 UR4, c[0x0][0x598] ;  /* 0x0001660000047ab9 */ /* 0x000fe20000000a00 */
[----:B------:R-:W-:Y:S01]  /*0f10*/  ULDC.64 UR36, c[0x0][0x208] ;  /* 0x0000820000247ab9 */ /* 0x000fe20000000a00 */
[----:B------:R-:W-:-:S04]  /*0f20*/  ISETP.NE.U32.AND P0, PT, RZ, UR4, PT ;  /* 0x00000004ff007c0c */ /* 0x000fc8000bf05070 */
[----:B------:R-:W-:-:S13]  /*0f30*/  ISETP.NE.AND.EX P0, PT, RZ, UR5, PT, P0 ;  /* 0x00000005ff007c0c */ /* 0x000fda000bf05300 */
[----:B------:R-:W-:Y:S05]  /*0f40*/  @!P0 BRA `(.L_x_11) ;  /* 0x00000000001c8947 */ /* 0x000fea0003800000 */
[----:B------:R-:W0:Y:S02]  /*0f50*/  LDC.64 R2, c[0x0][0x598] ;  /* 0x00016600ff027b82 */ /* 0x000e240000000a00 */
[----:B0-----:R-:W2:Y:S02]  /*0f60*/  LDG.E.64 R2, desc[UR36][R2.64] ;  /* 0x0000002402027981 */ /* 0x001ea4000c1e1b00 */
[----:B--2---:R-:W-:-:S04]  /*0f70*/  ISETP.NE.U32.AND P0, PT, R2, RZ, PT ;  /* 0x000000ff0200720c */ /* 0x004fc80003f05070 */
[----:B------:R-:W-:-:S13]  /*0f80*/  ISETP.NE.AND.EX P0, PT, R3, RZ, PT, P0 ;  /* 0x000000ff0300720c */ /* 0x000fda0003f05300 */
[----:B------:R-:W-:Y:S05]  /*0f90*/  @!P0 BRA `(.L_x_11) ;  /* 0x0000000000088947 */ /* 0x000fea0003800000 */
[----:B------:R0:W5:Y:S01]  /*0fa0*/  LD.E R25, desc[UR36][R2.64] ;  /* 0x0000002402197980 */ /* 0x000162000c101900 */
[----:B------:R-:W-:Y:S05]  /*0fb0*/  BRA `(.L_x_12) ;  /* 0x0000000000247947 */ /* 0x000fea0003800000 */
.L_x_11:
[----:B------:R-:W-:Y:S02]  /*0fc0*/  ULDC.64 UR4, c[0x0][0x588] ;  /* 0x0001620000047ab9 */ /* 0x000fe40000000a00 */
[----:B------:R-:W-:-:S04]  /*0fd0*/  ISETP.NE.U32.AND P0, PT, RZ, UR4, PT ;  /* 0x00000004ff007c0c */ /* 0x000fc8000bf05070 */
[----:B------:R-:W-:-:S13]  /*0fe0*/  ISETP.NE.AND.EX P0, PT, RZ, UR5, PT, P0 ;  /* 0x00000005ff007c0c */ /* 0x000fda000bf05300 */
[----:B------:R-:W-:Y:S05]  /*0ff0*/  @!P0 BRA `(.L_x_13) ;  /* 0x00000000000c8947 */ /* 0x000fea0003800000 */
[----:B------:R-:W0:Y:S02]  /*1000*/  LDC.64 R2, c[0x0][0x588] ;  /* 0x00016200ff027b82 */ /* 0x000e240000000a00 */
[----:B0-----:R1:W5:Y:S01]  /*1010*/  LDG.E R25, desc[UR36][R2.64] ;  /* 0x0000002402197981 */ /* 0x001362000c1e1900 */
[----:B------:R-:W-:Y:S05]  /*1020*/  BRA `(.L_x_12) ;  /* 0x0000000000087947 */ /* 0x000fea0003800000 */
.L_x_13:
[----:B------:R-:W-:Y:S02]  /*1030*/  ULDC UR4, c[0x0][0x580] ;  /* 0x0001600000047ab9 */ /* 0x000fe40000000800 */
[----:B------:R-:W-:-:S07]  /*1040*/  IMAD.U32 R25, RZ, RZ, UR4 ;  /* 0x00000004ff197e24 */ /* 0x000fce000f8e00ff */
.L_x_12:
[----:B------:R-:W-:Y:S02]  /*1050*/  ULDC.64 UR4, c[0x0][0x5a0] ;  /* 0x0001680000047ab9 */ /* 0x000fe40000000a00 */
[----:B------:R-:W-:-:S04]  /*1060*/  ISETP.NE.U32.AND P0, PT, RZ, UR4, PT ;  /* 0x00000004ff007c0c */ /* 0x000fc8000bf05070 */
[----:B------:R-:W-:-:S13]  /*1070*/  ISETP.NE.AND.EX P0, PT, RZ, UR5, PT, P0 ;  /* 0x00000005ff007c0c */ /* 0x000fda000bf05300 */
[----:B------:R-:W-:Y:S05]  /*1080*/  @!P0 BRA `(.L_x_14) ;  /* 0x00000000001c8947 */ /* 0x000fea0003800000 */
[----:B01----:R-:W0:Y:S02]  /*1090*/  LDC.64 R2, c[0x0][0x5a0] ;  /* 0x00016800ff027b82 */ /* 0x003e240000000a00 */
[----:B0-----:R-:W2:Y:S02]  /*10a0*/  LDG.E.64 R2, desc[UR36][R2.64] ;  /* 0x0000002402027981 */ /* 0x001ea4000c1e1b00 */
[----:B--2---:R-:W-:-:S04]  /*10b0*/  ISETP.NE.U32.AND P0, PT, R2, RZ, PT ;  /* 0x000000ff0200720c */ /* 0x004fc80003f05070 */
[----:B------:R-:W-:-:S13]  /*10c0*/  ISETP.NE.AND.EX P0, PT, R3, RZ, PT, P0 ;  /* 0x000000ff0300720c */ /* 0x000fda0003f05300 */
[----:B------:R-:W-:Y:S05]  /*10d0*/  @!P0 BRA `(.L_x_14) ;  /* 0x0000000000088947 */ /* 0x000fea0003800000 */
[----:B------:R0:W5:Y:S01]  /*10e0*/  LD.E R26, desc[UR36][R2.64] ;  /* 0x00000024021a7980 */ /* 0x000162000c101900 */
[----:B------:R-:W-:Y:S05]  /*10f0*/  BRA `(.L_x_15) ;  /* 0x0000000000247947 */ /* 0x000fea0003800000 */
.L_x_14:
[----:B------:R-:W-:Y:S02]  /*1100*/  ULDC.64 UR4, c[0x0][0x590] ;  /* 0x0001640000047ab9 */ /* 0x000fe40000000a00 */
[----:B------:R-:W-:-:S04]  /*1110*/  ISETP.NE.U32.AND P0, PT, RZ, UR4, PT ;  /* 0x00000004ff007c0c */ /* 0x000fc8000bf05070 */
[----:B------:R-:W-:-:S13]  /*1120*/  ISETP.NE.AND.EX P0, PT, RZ, UR5, PT, P0 ;  /* 0x00000005ff007c0c */ /* 0x000fda000bf05300 */
[----:B------:R-:W-:Y:S05]  /*1130*/  @!P0 BRA `(.L_x_16) ;  /* 0x00000000000c8947 */ /* 0x000fea0003800000 */
[----:B------:R-:W2:Y:S02]  /*1140*/  LDC.64 R26, c[0x0][0x590] ;  /* 0x00016400ff1a7b82 */ /* 0x000ea40000000a00 */
[----:B--2---:R2:W5:Y:S01]  /*1150*/  LDG.E R26, desc[UR36][R26.64] ;  /* 0x000000241a1a7981 */ /* 0x004562000c1e1900 */
[----:B------:R-:W-:Y:S05]  /*1160*/  BRA `(.L_x_15) ;  /* 0x0000000000087947 */ /* 0x000fea0003800000 */
.L_x_16:
[----:B------:R-:W-:Y:S02]  /*1170*/  ULDC UR4, c[0x0][0x584] ;  /* 0x0001610000047ab9 */ /* 0x000fe40000000800 */
[----:B------:R-:W-:-:S07]  /*1180*/  IMAD.U32 R26, RZ, RZ, UR4 ;  /* 0x00000004ff1a7e24 */ /* 0x000fce000f8e00ff */
.L_x_15:
[----:B------:R-:W-:-:S13]  /*1190*/  LOP3.LUT P0, RZ, R0, 0xff, RZ, 0xc0, !PT ;  /* 0x000000ff00ff7812 */ /* 0x000fda000780c0ff */
[----:B------:R-:W-:Y:S05]  /*11a0*/  @!P0 EXIT ;  /* 0x000000000000894d */ /* 0x000fea0003800000 */
[----:B------:R-:W-:Y:S01]  /*11b0*/  ULDC UR4, c[0x0][0x28c] ;  /* 0x0000a30000047ab9 */ /* 0x000fe20000000800 */
[----:B------:R-:W-:Y:S01]  /*11c0*/  LOP3.LUT R38, R17, 0x1, RZ, 0xfc, !PT ;  /* 0x0000000111267812 */ /* 0x000fe200078efcff */
[----:B------:R-:W-:Y:S01]  /*11d0*/  UIADD3 UR4, UR4, 0xff, URZ ;  /* 0x000000ff04047890 */ /* 0x000fe2000fffe03f */
[----:B------:R-:W-:Y:S01]  /*11e0*/  UMOV UR38, URZ ;  /* 0x0000003f00267c82 */ /* 0x000fe20008000000 */
[----:B------:R-:W-:Y:S02]  /*11f0*/  UMOV UR39, URZ ;  /* 0x0000003f00277c82 */ /* 0x000fe40008000000 */
[----:B------:R-:W-:-:S04]  /*1200*/  USHF.R.S32.HI UR5, URZ, 0x1f, UR4 ;  /* 0x0000001f3f057899 */ /* 0x000fc80008011404 */
[----:B------:R-:W-:-:S04]  /*1210*/  ULEA.HI UR5, UR5, UR4, URZ, 0x8 ;  /* 0x0000000405057291 */ /* 0x000fc8000f8f403f */
[----:B------:R-:W-:-:S12]  /*1220*/  USHF.R.S32.HI UR40, URZ, 0x8, UR5 ;  /* 0x000000083f287899 */ /* 0x000fd80008011405 */
.L_x_48:
[----:B------:R-:W-:Y:S01]  /*1230*/  LOP3.LUT R0, R16, 0x80, RZ, 0xc0, !PT ;  /* 0x0000008010007812 */ /* 0x000fe200078ec0ff */
[----:B---3--:R-:W3:Y:S01]  /*1240*/  S2UR UR7, SR_CgaCtaId ;  /* 0x00000000000779c3 */ /* 0x008ee20000008800 */
[----:B------:R-:W-:Y:S02]  /*1250*/  UMOV UR6, 0x400 ;  /* 0x0000040000067882 */ /* 0x000fe40000000000 */
[----:B------:R-:W-:-:S06]  /*1260*/  SHF.R.U32.HI R0, RZ, 0x7, R0 ;  /* 0x00000007ff007819 */ /* 0x000fcc0000011600 */
[----:B----4-:R-:W4:Y:S01]  /*1270*/  SHFL.IDX PT, R0, R0, RZ, 0x1f ;  /* 0x00001fff00007589 */ /* 0x010f2200000e0000 */
[----:B---3--:R-:W-:Y:S01]  /*1280*/  ULEA UR6, UR7, UR6, 0x18 ;  /* 0x0000000607067291 */ /* 0x008fe2000f8ec03f */
[----:B----4-:R-:W-:-:S13]  /*1290*/  R2UR UR4, R0 ;  /* 0x00000000000472ca */ /* 0x010fda00000e0000 */
[----:B------:R-:W-:-:S04]  /*12a0*/  ULEA.HI UR5, UR4, UR4, URZ, 0x1 ;  /* 0x0000000404057291 */ /* 0x000fc8000f8f083f */
[----:B------:R-:W-:-:S04]  /*12b0*/  ULOP3.LUT UR5, UR5, 0x7fffe, URZ, 0xc0, !UPT ;  /* 0x0007fffe05057892 */ /* 0x000fc8000f8ec03f */
[----:B------:R-:W-:-:S03]  /*12c0*/  UIADD3 UR5, UR4, -UR5, URZ ;  /* 0x8000000504057290 */ /* 0x000fc6000fffe03f */
[----:B------:R-:W-:Y:S01]  /*12d0*/  ULDC UR4, c[0x0][0x28c] ;  /* 0x0000a30000047ab9 */ /* 0x000fe20000000800 */
[----:B------:R-:W-:Y:S01]  /*12e0*/  ULEA UR5, UR5, UR6, 0xd ;  /* 0x0000000605057291 */ /* 0x000fe2000f8e683f */
[----:B------:R-:W-:-:S03]  /*12f0*/  ISETP.LT.AND P0, PT, RZ, UR4, PT ;  /* 0x00000004ff007c0c */ /* 0x000fc6000bf01270 */
[----:B------:R-:W-:-:S04]  /*1300*/  UIADD3 UR5, UR5, 0x180, URZ ;  /* 0x0000018005057890 */ /* 0x000fc8000fffe03f */
[----:B------:R-:W-:-:S04]  /*1310*/  USHF.R.U32.HI UR5, URZ, 0x4, UR5 ;  /* 0x000000043f057899 */ /* 0x000fc80008011605 */
[----:B------:R-:W-:Y:S02]  /*1320*/  ULOP3.LUT UR41, UR5, 0x3fff, URZ, 0xc0, !UPT ;  /* 0x00003fff05297892 */ /* 0x000fe4000f8ec03f */
[----:B-1----:R-:W-:Y:S10]  /*1330*/  @P0 BRA `(.L_x_17) ;  /* 0x0000000000400947 */ /* 0x002ff40003800000 */
[----:B------:R-:W-:Y:S01]  /*1340*/  MOV R0, 0x0 ;  /* 0x0000000000007802 */ /* 0x000fe20000000f00 */
[----:B------:R-:W-:Y:S01]  /*1350*/  ULDC.64 UR4, c[0x4][0x68] ;  /* 0x01001a0000047ab9 */ /* 0x000fe20000000a00 */
[----:B------:R-:W-:Y:S01]  /*1360*/  ULDC.64 UR6, c[0x4][0x8] ;  /* 0x0100020000067ab9 */ /* 0x000fe20000000a00 */
[----:B------:R-:W-:Y:S01]  /*1370*/  IMAD.U32 R4, RZ, RZ, UR4 ;  /* 0x00000004ff047e24 */ /* 0x000fe2000f8e00ff */
[----:B01----:R0:W1:Y:S01]  /*1380*/  LDC.64 R2, c[0x4][R0] ;  /* 0x0100000000027b82 */ /* 0x0030620000000a00 */
[----:B------:R-:W-:Y:S01]  /*1390*/  IMAD.U32 R5, RZ, RZ, UR5 ;  /* 0x00000005ff057e24 */ /* 0x000fe2000f8e00ff */
[----:B------:R-:W-:Y:S01]  /*13a0*/  ULDC.64 UR4, c[0x4][0x70] ;  /* 0x01001c0000047ab9 */ /* 0x000fe20000000a00 */
[----:B------:R-:W-:Y:S02]  /*13b0*/  IMAD.U32 R10, RZ, RZ, UR6 ;  /* 0x00000006ff0a7e24 */ /* 0x000fe4000f8e00ff */
[----:B------:R-:W-:Y:S02]  /*13c0*/  IMAD.U32 R6, RZ, RZ, UR4 ;  /* 0x00000004ff067e24 */ /* 0x000fe4000f8e00ff */
[----:B------:R-:W-:-:S02]  /*13d0*/  IMAD.U32 R7, RZ, RZ, UR5 ;  /* 0x00000005ff077e24 */ /* 0x000fc4000f8e00ff */
[----:B------:R-:W-:Y:S02]  /*13e0*/  IMAD.U32 R11, RZ, RZ, UR7 ;  /* 0x00000007ff0b7e24 */ /* 0x000fe4000f8e00ff */
[----:B------:R-:W-:Y:S02]  /*13f0*/  IMAD.MOV.U32 R8, RZ, RZ, 0x1e1 ;  /* 0x000001e1ff087424 */ /* 0x000fe400078e00ff */
[----:B------:R-:W-:Y:S02]  /*1400*/  IMAD.MOV.U32 R12, RZ, RZ, 0x1 ;  /* 0x00000001ff0c7424 */ /* 0x000fe400078e00ff */
[----:B0-----:R-:W-:-:S07]  /*1410*/  IMAD.MOV.U32 R13, RZ, RZ, RZ ;  /* 0x000000ffff0d7224 */ /* 0x001fce00078e00ff */
[----:B------:R-:W-:-:S07]  /*1420*/  LEPC R20, `(.L_x_17) ;  /* 0x000000001014794e */ /* 0x000fce0000000000 */
[----:B-12--5:R-:W-:Y:S05]  /*1430*/  CALL.ABS.NOINC R2 ;  /* 0x0000000002007343 */ /* 0x026fea0003c00000 */
.L_x_17:
[----:B------:R-:W-:-:S13]  /*1440*/  ISETP.NE.AND P0, PT, R38, 0x3, PT ;  /* 0x000000032600780c */ /* 0x000fda0003f05270 */
[----:B------:R-:W-:Y:S05]  /*1450*/  @!P0 BRA `(.L_x_18) ;  /* 0x0000000000048947 */ /* 0x000fea0003800000 */
[----:B------:R-:W-:Y:S01]  /*1460*/  BPT.TRAP 0x1 ;  /* 0x000000040000795c */ /* 0x000fe20000300000 */
.L_x_18:
[----:B------:R-:W3:Y:S01]  /*1470*/  S2UR UR5, SR_CgaCtaId ;  /* 0x00000000000579c3 */ /* 0x000ee20000008800 */
[----:B------:R-:W-:Y:S01]  /*1480*/  UMOV UR4, 0x400 ;  /* 0x0000040000047882 */ /* 0x000fe20000000000 */
[----:B------:R-:W-:Y:S02]  /*1490*/  IMAD.U32 R0, RZ, RZ, UR38 ;  /* 0x00000026ff007e24 */ /* 0x000fe4000f8e00ff */
[----:B01----:R-:W-:-:S03]  /*14a0*/  IMAD.U32 R2, RZ, RZ, UR39 ;  /* 0x00000027ff027e24 */ /* 0x003fc6000f8e00ff */
[----:B------:R-:W-:Y:S01]  /*14b0*/  SHF.L.U32 R0, R0, 0x1f, RZ ;  /* 0x0000001f00007819 */ /* 0x000fe200000006ff */
[----:B---3--:R-:W-:-:S06]  /*14c0*/  ULEA UR4, UR5, UR4, 0x18 ;  /* 0x0000000405047291 */ /* 0x008fcc000f8ec03f */
[----:B------:R-:W-:-:S04]  /*14d0*/  IMAD.U32 R5, RZ, RZ, UR4 ;  /* 0x00000004ff057e24 */ /* 0x000fc8000f8e00ff */
[----:B------:R-:W-:-:S04]  /*14e0*/  IMAD R3, R2, 0x8, R5 ;  /* 0x0000000802037824 */ /* 0x000fc800078e0205 */
[----:B------:R0:W1:Y:S01]  /*14f0*/  SYNCS.PHASECHK.TRANS64.TRYWAIT P1, [R3+URZ], R0 ;  /* 0x00000000030075a7 */ /* 0x000062000802017f */
[----:B------:R-:W-:Y:S05]  /*1500*/  @!P0 BRA `(.L_x_19) ;  /* 0x0000000000048947 */ /* 0x000fea0003800000 */
[----:B------:R-:W-:Y:S01]  /*1510*/  BPT.TRAP 0x1 ;  /* 0x000000040000795c */ /* 0x000fe20000300000 */
.L_x_19:
[----:B-1----:R-:W-:Y:S05]  /*1520*/  @P1 BRA `(.L_x_20) ;  /* 0x0000000000081947 */ /* 0x002fea0003800000 */
[----:B------:R-:W1:Y:S02]  /*1530*/  SYNCS.PHASECHK.TRANS64.TRYWAIT P1, [R3+URZ], R0 ;  /* 0x00000000030075a7 */ /* 0x000e64000802017f */
[----:B-1----:R-:W-:Y:S05]  /*1540*/  @!P1 BRA `(.L_x_21) ;  /* 0x0000003000a49947 */ /* 0x002fea0003800000 */
.L_x_20:
[----:B------:R-:W-:-:S04]  /*1550*/  UISETP.LT.AND UP0, UPT, UR40, 0x1, UPT ;  /* 0x000000012800788c */ /* 0x000fc8000bf01270 */
[----:B------:R-:W-:-:S06]  /*1560*/  USEL UR4, UR40, 0x1, UP0 ;  /* 0x0000000128047887 */ /* 0x000fcc0008000000 */
[----:B01----:R-:W-:Y:S01]  /*1570*/  IMAD.U32 R0, RZ, RZ, UR4 ;  /* 0x00000004ff007e24 */ /* 0x003fe2000f8e00ff */
[----:B------:R-:W-:Y:S05]  /*1580*/  WARPSYNC.ALL ;  /* 0x0000000000007948 */ /* 0x000fea0003800000 */
[----:B------:R-:W-:-:S04]  /*1590*/  IADD3 R0, -R0, UR40, RZ ;  /* 0x0000002800007c10 */ /* 0x000fc8000fffe1ff */
[----:B------:R-:W-:Y:S02]  /*15a0*/  ISETP.GE.AND P1, PT, R0, 0x1, PT ;  /* 0x000000010000780c */ /* 0x000fe40003f26270 */
[----:B------:R-:W-:Y:S01]  /*15b0*/  R2UR UR4, R5 ;  /* 0x00000000050472ca */ /* 0x000fe200000e0000 */
[----:B------:R-:W-:Y:S01]  /*15c0*/  WARPGROUP.ARRIVE ;  /* 0x00000000000079c5 */ /* 0x000fe20000000000 */
[----:B------:R-:W-:Y:S01]  /*15d0*/  UMOV UR9, 0x40000040 ;  /* 0x4000004000097882 */ /* 0x000fe20000000000 */
[----:B------:R-:W-:-:S10]  /*15e0*/  UMOV UR11, 0x40000000 ;  /* 0x40000000000b7882 */ /* 0x000fd40000000000 */
[----:B------:R-:W-:-:S04]  /*15f0*/  UIADD3 UR4, UR4, 0x30180, URZ ;  /* 0x0003018004047890 */ /* 0x000fc8000fffe03f */
[----:B------:R-:W-:-:S04]  /*1600*/  USHF.R.U32.HI UR4, URZ, 0x4, UR4 ;  /* 0x000000043f047899 */ /* 0x000fc80008011604 */
[----:B------:R-:W-:Y:S02]  /*1610*/  ULOP3.LUT UR5, UR4, 0x3fff, URZ, 0xc0, !UPT ;  /* 0x00003fff04057892 */ /* 0x000fe4000f8ec03f */
[----:B------:R-:W-:Y:S02]  /*1620*/  ULOP3.LUT UR4, UR41, 0x10000, URZ, 0xfc, !UPT ;  /* 0x0001000029047892 */ /* 0x000fe4000f8efc3f */
[----:B------:R-:W-:Y:S02]  /*1630*/  ULOP3.LUT UR5, UR5, 0x10000, URZ, 0xfc, !UPT ;  /* 0x0001000005057892 */ /* 0x000fe4000f8efc3f */
[----:B------:R-:W-:Y:S02]  /*1640*/  ULEA UR6, UR39, UR4, 0xb ;  /* 0x0000000427067291 */ /* 0x000fe4000f8e583f */
[----:B------:R-:W-:-:S05]  /*1650*/  ULEA UR7, UR39, UR5, 0x7 ;  /* 0x0000000527077291 */ /* 0x000fca000f8e383f */
[----:B------:R-:W-:Y:S02]  /*1660*/  UMOV UR8, UR6 ;  /* 0x0000000600087c82 */ /* 0x000fe40008000000 */
[----:B------:R-:W-:Y:S02]  /*1670*/  UMOV UR10, UR7 ;  /* 0x00000007000a7c82 */ /* 0x000fe40008000000 */
[----:B------:R-:W-:Y:S01]  /*1680*/  IGMMA.64x8x32.S8.S8 R28, gdesc[UR8], RZ, !UPT, gsb0 ;  /* 0x00000000081c79f1 */ /* 0x000fe2000c0410ff */
[----:B------:R-:W-:Y:S02]  /*1690*/  UIADD3 UR8, UR6, 0x2, URZ ;  /* 0x0000000206087890 */ /* 0x000fe4000fffe03f */
[----:B------:R-:W-:Y:S01]  /*16a0*/  UIADD3 UR10, UR7, 0x2, URZ ;  /* 0x00000002070a7890 */ /* 0x000fe2000fffe03f */
[----:B------:R-:W-:Y:S01]  /*16b0*/  UMOV UR9, 0x40000040 ;  /* 0x4000004000097882 */ /* 0x000fe20000000000 */
[----:B------:R-:W-:Y:S01]  /*16c0*/  UMOV UR11, 0x40000000 ;  /* 0x40000000000b7882 */ /* 0x000fe20000000000 */
[----:B------:R-:W-:-:S02]  /*16d0*/  WARPGROUP.DEPBAR.LE gsb0, 0x0 ;  /* 0x00008000000079c5 */ /* 0x000fc40000010000 */
[----:B------:R-:W-:-:S06]  /*16e0*/  WARPGROUP.ARRIVE ;  /* 0x00000000000079c5 */ /* 0x000fcc0000000000 */
[----:B------:R-:W-:Y:S01]  /*16f0*/  IGMMA.64x8x32.S8.S8 R28, gdesc[UR8], R28, gsb0 ;  /* 0x00000000081c79f1 */ /* 0x000fe2000804101c */
[----:B------:R-:W-:Y:S02]  /*1700*/  UIADD3 UR8, UR6, 0x4, URZ ;  /* 0x0000000406087890 */ /* 0x000fe4000fffe03f */
[----:B------:R-:W-:Y:S01]  /*1710*/  UIADD3 UR10, UR7, 0x4, URZ ;  /* 0x00000004070a7890 */ /* 0x000fe2000fffe03f */
[----:B------:R-:W-:Y:S01]  /*1720*/  UMOV UR9, 0x40000040 ;  /* 0x4000004000097882 */ /* 0x000fe20000000000 */
[----:B------:R-:W-:Y:S01]  /*1730*/  UMOV UR11, 0x40000000 ;  /* 0x40000000000b7882 */ /* 0x000fe20000000000 */
[----:B------:R-:W-:Y:S02]  /*1740*/  WARPGROUP.DEPBAR.LE gsb0, 0x0 ;  /* 0x00008000000079c5 */ /* 0x000fe40000010000 */
        /* <DEDUP_REMOVED lines=36> */
[----:B------:R-:W-:Y:S03]  /*1990*/  IGMMA.64x8x32.S8.S8 R28, gdesc[UR8], R28, gsb0 ;  /* 0x00000000081c79f1 */ /* 0x000fe6000804101c */
[----:B------:R-:W-:Y:S02]  /*19a0*/  WARPGROUP.DEPBAR.LE gsb0, 0x0 ;  /* 0x00008000000079c5 */ /* 0x000fe40000010000 */
[----:B------:R-:W-:Y:S05]  /*19b0*/  @!P1 BRA `(.L_x_22) ;  /* 0x0000000400949947 */ /* 0x000fea0003800000 */
[----:B------:R-:W-:Y:S02]  /*19c0*/  UIADD3 UR6, UR39, 0x1, URZ ;  /* 0x0000000127067890 */ /* 0x000fe4000fffe03f */
[----:B------:R-:W-:Y:S02]  /*19d0*/  IMAD.U32 R2, RZ, RZ, UR39 ;  /* 0x00000027ff027e24 */ /* 0x000fe4000f8e00ff */
[----:B------:R-:W-:-:S04]  /*19e0*/  UISETP.NE.AND UP0, UPT, UR6, 0x6, UPT ;  /* 0x000000060600788c */ /* 0x000fc8000bf05270 */
[----:B------:R-:W-:Y:S02]  /*19f0*/  USEL UR7, URZ, 0x1, UP0 ;  /* 0x000000013f077887 */ /* 0x000fe40008000000 */
[----:B------:R-:W-:Y:S02]  /*1a00*/  USEL UR6, UR6, URZ, UP0 ;  /* 0x0000003f06067287 */ /* 0x000fe40008000000 */
[----:B------:R-:W-:-:S06]  /*1a10*/  ULOP3.LUT UR7, UR38, UR7, URZ, 0x3c, !UPT ;  /* 0x0000000726077292 */ /* 0x000fcc000f8e3c3f */
[----:B------:R-:W-:-:S07]  /*1a20*/  IMAD.U32 R6, RZ, RZ, UR7 ;  /* 0x00000007ff067e24 */ /* 0x000fce000f8e00ff */
.L_x_29:
[----:B------:R-:W-:Y:S05]  /*1a30*/  @!P0 BRA `(.L_x_23) ;  /* 0x0000000000048947 */ /* 0x000fea0003800000 */
[----:B------:R-:W-:Y:S01]  /*1a40*/  BPT.TRAP 0x1 ;  /* 0x000000040000795c */ /* 0x000fe20000300000 */
.L_x_23:
[----:B------:R-:W0:Y:S01]  /*1a50*/  S2UR UR8, SR_CgaCtaId ;  /* 0x00000000000879c3 */ /* 0x000e220000008800 */
[----:B------:R-:W-:Y:S01]  /*1a60*/  UMOV UR7, 0x400 ;  /* 0x0000040000077882 */ /* 0x000fe20000000000 */
[----:B------:R-:W-:Y:S01]  /*1a70*/  IMAD.U32 R4, RZ, RZ, UR6 ;  /* 0x00000006ff047e24 */ /* 0x000fe2000f8e00ff */
[----:B------:R-:W-:Y:S01]  /*1a80*/  SHF.L.U32 R3, R6, 0x1f, RZ ;  /* 0x0000001f06037819 */ /* 0x000fe200000006ff */
[----:B0-----:R-:W-:-:S06]  /*1a90*/  ULEA UR7, UR8, UR7, 0x18 ;  /* 0x0000000708077291 */ /* 0x001fcc000f8ec03f */
[----:B------:R-:W-:-:S04]  /*1aa0*/  IMAD.U32 R5, RZ, RZ, UR7 ;  /* 0x00000007ff057e24 */ /* 0x000fc8000f8e00ff */
[----:B------:R-:W-:-:S04]  /*1ab0*/  IMAD R4, R4, 0x8, R5 ;  /* 0x0000000804047824 */ /* 0x000fc800078e0205 */
[----:B------:R0:W1:Y:S01]  /*1ac0*/  SYNCS.PHASECHK.TRANS64.TRYWAIT P1, [R4+URZ], R3 ;  /* 0x00000003040075a7 */ /* 0x000062000802017f */
[----:B------:R-:W-:Y:S05]  /*1ad0*/  @!P0 BRA `(.L_x_24) ;  /* 0x0000000000048947 */ /* 0x000fea0003800000 */
[----:B------:R-:W-:Y:S01]  /*1ae0*/  BPT.TRAP 0x1 ;  /* 0x000000040000795c */ /* 0x000fe20000300000 */
.L_x_24:
[----:B-1----:R-:W-:Y:S05]  /*1af0*/  @P1 BRA `(.L_x_25) ;  /* 0x0000000000081947 */ /* 0x002fea0003800000 */
[----:B------:R-:W1:Y:S02]  /*1b00*/  SYNCS.PHASECHK.TRANS64.TRYWAIT P1, [R4+URZ], R3 ;  /* 0x00000003040075a7 */ /* 0x000e64000802017f */
[----:B-1----:R-:W-:Y:S05]  /*1b10*/  @!P1 BRA `(.L_x_26) ;  /* 0x0000002c00449947 */ /* 0x002fea0003800000 */
.L_x_25:
[----:B------:R-:W-:Y:S01]  /*1b20*/  ULEA UR7, UR6, UR4, 0xb ;  /* 0x0000000406077291 */ /* 0x000fe2000f8e583f */
[----:B------:R-:W-:Y:S01]  /*1b30*/  WARPGROUP.ARRIVE ;  /* 0x00000000000079c5 */ /* 0x000fe20000000000 */
[----:B------:R-:W-:Y:S01]  /*1b40*/  ULEA UR12, UR6, UR5, 0x7 ;  /* 0x00000005060c7291 */ /* 0x000fe2000f8e383f */
[----:B------:R-:W-:Y:S01]  /*1b50*/  UMOV UR9, 0x40000040 ;  /* 0x4000004000097882 */ /* 0x000fe20000000000 */
[----:B------:R-:W-:-:S03]  /*1b60*/  UMOV UR11, 0x40000000 ;  /* 0x40000000000b7882 */ /* 0x000fc60000000000 */
[----:B------:R-:W-:Y:S02]  /*1b70*/  UMOV UR8, UR7 ;  /* 0x0000000700087c82 */ /* 0x000fe40008000000 */
[----:B------:R-:W-:Y:S02]  /*1b80*/  UMOV UR10, UR12 ;  /* 0x0000000c000a7c82 */ /* 0x000fe40008000000 */
[----:B------:R-:W-:Y:S01]  /*1b90*/  IGMMA.64x8x32.S8.S8 R28, gdesc[UR8], R28, gsb0 ;  /* 0x00000000081c79f1 */ /* 0x000fe2000804101c */
        /* <DEDUP_REMOVED lines=51> */
[----:B------:R-:W-:Y:S01]  /*1ed0*/  BPT.TRAP 0x1 ;  /* 0x000000040000795c */ /* 0x000fe20000300000 */
.L_x_27:
[----:B------:R-:W-:-:S13]  /*1ee0*/  ISETP.NE.AND P1, PT, R24, RZ, PT ;  /* 0x000000ff1800720c */ /* 0x000fda0003f25270 */
[----:B01----:R-:W-:-:S04]  /*1ef0*/  @P1 IMAD R3, R2, 0x8, R5 ;  /* 0x0000000802031824 */ /* 0x003fc800078e0205 */
[----:B------:R-:W-:-:S05]  /*1f00*/  @P1 VIADD R4, R3, 0x30 ;  /* 0x0000003003041836 */ /* 0x000fca0000000000 */
[----:B------:R-:W-:-:S04]  /*1f10*/  @P1 PRMT R4, R23, 0x654, R4 ;  /* 0x0000065417041816 */ /* 0x000fc80000000004 */
[----:B------:R0:W-:Y:S01]  /*1f20*/  @P1 SYNCS.ARRIVE.TRANS64.RED.A1T0 RZ, [R4+URZ], RZ ;  /* 0x000000ff04ff19a7 */ /* 0x0001e2000810043f */
[----:B------:R-:W-:-:S13]  /*1f30*/  ISETP.GT.U32.AND P1, PT, R17, 0x1, PT ;  /* 0x000000011100780c */ /* 0x000fda0003f24070 */
[----:B0-----:R-:W-:Y:S05]  /*1f40*/  @P1 BRA `(.L_x_28) ;  /* 0x0000000000041947 */ /* 0x001fea0003800000 */
[----:B------:R-:W-:Y:S01]  /*1f50*/  BPT.TRAP 0x1 ;  /* 0x000000040000795c */ /* 0x000fe20000300000 */
.L_x_28:
[----:B------:R-:W-:Y:S01]  /*1f60*/  UIADD3 UR6, UR6, 0x1, URZ ;  /* 0x0000000106067890 */ /* 0x000fe2000fffe03f */
[----:B------:R-:W-:Y:S01]  /*1f70*/  ISETP.GT.AND P2, PT, R0, 0x1, PT ;  /* 0x000000010000780c */ /* 0x000fe20003f44270 */
[----:B------:R-:W-:Y:S02]  /*1f80*/  VIADD R2, R2, 0x1 ;  /* 0x0000000102027836 */ /* 0x000fe40000000000 */
[----:B------:R-:W-:Y:S01]  /*1f90*/  UISETP.NE.AND UP0, UPT, UR6, 0x6, UPT ;  /* 0x000000060600788c */ /* 0x000fe2000bf05270 */
[----:B------:R-:W-:Y:S02]  /*1fa0*/  VIADD R0, R0, 0xffffffff ;  /* 0xffffffff00007836 */ /* 0x000fe40000000000 */
[C---:B------:R-:W-:Y:S01]  /*1fb0*/  ISETP.NE.AND P1, PT, R2.reuse, 0x6, PT ;  /* 0x000000060200780c */ /* 0x040fe20003f25270 */
[----:B------:R-:W-:Y:S02]  /*1fc0*/  USEL UR7, URZ, 0x1, UP0 ;  /* 0x000000013f077887 */ /* 0x000fe40008000000 */
[----:B------:R-:W-:Y:S01]  /*1fd0*/  USEL UR6, UR6, URZ, UP0 ;  /* 0x0000003f06067287 */ /* 0x000fe20008000000 */
[----:B------:R-:W-:-:S03]  /*1fe0*/  SEL R2, R2, RZ, P1 ;  /* 0x000000ff02027207 */ /* 0x000fc60000800000 */
[----:B------:R-:W-:Y:S01]  /*1ff0*/  LOP3.LUT R6, R6, UR7, RZ, 0x3c, !PT ;  /* 0x0000000706067c12 */ /* 0x000fe2000f8e3cff */
[----:B------:R-:W-:Y:S07]  /*2000*/  @P2 BRA `(.L_x_29) ;  /* 0xfffffff800882947 */ /* 0x000fee000383ffff */
.L_x_22:
[----:B------:R-:W0:Y:S02]  /*2010*/  LDC R0, c[0x0][0x28c] ;  /* 0x0000a300ff007b82 */ /* 0x000e240000000800 */
[----:B0-----:R-:W-:-:S13]  /*2020*/  ISETP.GE.AND P1, PT, R0, 0x1, PT ;  /* 0x000000010000780c */ /* 0x001fda0003f26270 */
[----:B------:R-:W-:Y:S05]  /*2030*/  @!P1 BRA `(.L_x_30) ;  /* 0x0000000000509947 */ /* 0x000fea0003800000 */
[----:B------:R-:W-:Y:S05]  /*2040*/  @!P0 BRA `(.L_x_31) ;  /* 0x0000000000048947 */ /* 0x000fea0003800000 */
[----:B------:R-:W-:Y:S01]  /*2050*/  BPT.TRAP 0x1 ;  /* 0x000000040000795c */ /* 0x000fe20000300000 */
.L_x_31:
[----:B------:R-:W-:Y:S01]  /*2060*/  ISETP.NE.AND P0, PT, R24, RZ, PT ;  /* 0x000000ff1800720c */ /* 0x000fe20003f05270 */
[----:B------:R-:W-:Y:S01]  /*2070*/  BSSY B0, `(.L_x_32) ;  /* 0x000000e000007945 */ /* 0x000fe20003800000 */
[----:B------:R-:W-:-:S11]  /*2080*/  ISETP.GT.U32.AND P1, PT, R17, 0x1, PT ;  /* 0x000000011100780c */ /* 0x000fd60003f24070 */
[----:B------:R-:W-:Y:S05]  /*2090*/  @!P0 BRA `(.L_x_33) ;  /* 0x00000000002c8947 */ /* 0x000fea0003800000 */
[----:B------:R-:W-:-:S04]  /*20a0*/  UISETP.LT.AND UP0, UPT, UR40, 0x1, UPT ;  /* 0x000000012800788c */ /* 0x000fc8000bf01270 */
[----:B------:R-:W-:-:S04]  /*20b0*/  USEL UR6, UR40, 0x1, UP0 ;  /* 0x0000000128067887 */ /* 0x000fc80008000000 */
[----:B------:R-:W-:-:S04]  /*20c0*/  UIADD3 UR6, UR39, UR40, -UR6 ;  /* 0x0000002827067290 */ /* 0x000fc8000fffe806 */
[----:B------:R-:W-:-:S04]  /*20d0*/  UIMAD.WIDE.U32 UR4, UR6, -0x55555555, URZ ;  /* 0xaaaaaaab060478a5 */ /* 0x000fc8000f8e003f */
[----:B------:R-:W-:-:S04]  /*20e0*/  USHF.R.U32.HI UR4, URZ, 0x2, UR5 ;  /* 0x000000023f047899 */ /* 0x000fc80008011605 */
[----:B------:R-:W-:-:S06]  /*20f0*/  UIMAD UR6, UR4, -0x6, UR6 ;  /* 0xfffffffa040678a4 */ /* 0x000fcc000f8e0206 */
[----:B------:R-:W-:-:S04]  /*2100*/  IMAD.U32 R0, RZ, RZ, UR6 ;  /* 0x00000006ff007e24 */ /* 0x000fc8000f8e00ff */
[----:B------:R-:W-:-:S04]  /*2110*/  IMAD R0, R0, 0x8, R5 ;  /* 0x0000000800007824 */ /* 0x000fc800078e0205 */
[----:B------:R-:W-:-:S05]  /*2120*/  VIADD R0, R0, 0x30 ;  /* 0x0000003000007836 */ /* 0x000fca0000000000 */
[----:B------:R-:W-:-:S04]  /*2130*/  PRMT R0, R23, 0x654, R0 ;  /* 0x0000065417007816 */ /* 0x000fc80000000000 */
[----:B------:R0:W-:Y:S03]  /*2140*/  SYNCS.ARRIVE.TRANS64.RED.A1T0 RZ, [R0+URZ], RZ ;  /* 0x000000ff00ff79a7 */ /* 0x0001e6000810043f */
.L_x_33:
[----:B------:R-:W-:Y:S05]  /*2150*/  BSYNC B0 ;  /* 0x0000000000007941 */ /* 0x000fea0003800000 */
.L_x_32:
[----:B------:R-:W-:Y:S05]  /*2160*/  @P1 BRA `(.L_x_30) ;  /* 0x0000000000041947 */ /* 0x000fea0003800000 */
[----:B------:R-:W-:Y:S01]  /*2170*/  BPT.TRAP 0x1 ;  /* 0x000000040000795c */ /* 0x000fe20000300000 */
.L_x_30:
[----:B------:R-:W1:Y:S01]  /*2180*/  LDC R4, c[0x0][0x288] ;  /* 0x0000a200ff047b82 */ /* 0x000e620000000800 */
[----:B------:R-:W-:Y:S01]  /*2190*/  LOP3.LUT R3, R16, 0x60, RZ, 0xc0, !PT ;  /* 0x0000006010037812 */ /* 0x000fe200078ec0ff */
[----:B------:R-:W-:Y:S01]  /*21a0*/  IMAD.SHL.U32 R33, R33, 0x8, RZ ;  /* 0x0000000821217824 */ /* 0x000fe200078e00ff */
[--C-:B0-----:R-:W-:Y:S01]  /*21b0*/  SHF.R.U32.HI R0, RZ, 0x2, R16.reuse ;  /* 0x00000002ff007819 */ /* 0x101fe20000011610 */
[----:B------:R-:W-:Y:S01]  /*21c0*/  UIADD3 UR39, UR40, UR39, URZ ;  /* 0x0000002728277290 */ /* 0x000fe2000fffe03f */
[----:B------:R-:W-:Y:S01]  /*21d0*/  SHF.R.U32.HI R11, RZ, 0x1, R3 ;  /* 0x00000001ff0b7819 */ /* 0x000fe20000011603 */
[----:B------:R-:W-:Y:S01]  /*21e0*/  IMAD.SHL.U32 R13, R32, 0x80, RZ ;  /* 0x00000080200d7824 */ /* 0x000fe200078e00ff */
[----:B------:R-:W-:Y:S01]  /*21f0*/  SHF.R.U32.HI R5, RZ, 0x7, R16 ;  /* 0x00000007ff057819 */ /* 0x000fe20000011610 */
[----:B------:R-:W-:Y:S01]  /*2200*/  UISETP.GT.U32.AND UP0, UPT, UR39, 0x5, UPT ;  /* 0x000000052700788c */ /* 0x000fe2000bf04070 */
[----:B------:R-:W-:Y:S01]  /*2210*/  LOP3.LUT R3, R16, 0x3, RZ, 0xc0, !PT ;  /* 0x0000000310037812 */ /* 0x000fe200078ec0ff */
[----:B------:R-:W-:Y:S01]  /*2220*/  ULDC UR7, c[0x0][0x284] ;  /* 0x0000a10000077ab9 */ /* 0x000fe20000000800 */
[----:B------:R-:W-:Y:S01]  /*2230*/  LOP3.LUT R2, R0, 0x7, RZ, 0xc0, !PT ;  /* 0x0000000700027812 */ /* 0x000fe200078ec0ff */
[----:B------:R-:W-:Y:S01]  /*2240*/  UISETP.LT.U32.AND UP0, UPT, UR40, 0x6, UP0 ;  /* 0x000000062800788c */ /* 0x000fe20008701070 */
[----:B------:R-:W-:Y:S01]  /*2250*/  LOP3.LUT R0, R5, 0x1, RZ, 0xc0, !PT ;  /* 0x0000000105007812 */ /* 0x000fe200078ec0ff */
[----:B------:R-:W-:Y:S01]  /*2260*/  UISETP.GE.U32.AND UP1, UPT, UR40, 0x6, UPT ;  /* 0x000000062800788c */ /* 0x000fe2000bf26070 */
[--C-:B------:R-:W-:Y:S01]  /*2270*/  IADD3 R5, RZ, -R11, -R2.reuse ;  /* 0x8000000bff057210 */ /* 0x100fe20007ffe802 */
[----:B------:R-:W-:Y:S01]  /*2280*/  ULDC.64 UR8, c[0x0][0x5d0] ;  /* 0x0001740000087ab9 */ /* 0x000fe20000000a00 */
[----:B------:R-:W-:Y:S01]  /*2290*/  SHF.R.S32.HI R14, RZ, 0x1f, R35 ;  /* 0x0000001fff0e7819 */ /* 0x000fe20000011423 */
[C---:B------:R-:W-:Y:S01]  /*22a0*/  IMAD.SHL.U32 R9, R0.reuse, 0x40, RZ ;  /* 0x0000004000097824 */ /* 0x040fe200078e00ff */
[----:B------:R-:W-:Y:S01]  /*22b0*/  UIMAD.WIDE.U32 UR4, UR39, -0x55555555, URZ ;  /* 0xaaaaaaab270478a5 */ /* 0x000fe2000f8e003f */
[----:B------:R-:W-:Y:S01]  /*22c0*/  IMAD R0, R0, -0x40, R5 ;  /* 0xffffffc000007824 */ /* 0x000fe200078e0205 */
[----:B------:R-:W-:Y:S01]  /*22d0*/  USEL UR6, URZ, 0x1, !UP0 ;  /* 0x000000013f067887 */ /* 0x000fe2000c000000 */
[----:B------:R-:W-:Y:S01]  /*22e0*/  IMAD.WIDE R6, R32, 0x80, RZ ;  /* 0x0000008020067825 */ /* 0x000fe200078e02ff */
[----:B------:R-:W-:Y:S01]  /*22f0*/  LOP3.LUT R9, R9, 0x40, R2, 0xe2, !PT ;  /* 0x0000004009097812 */ /* 0x000fe200078ee202 */
[----:B------:R-:W-:Y:S01]  /*2300*/  USHF.R.U32.HI UR4, URZ, 0x2, UR5 ;  /* 0x000000023f047899 */ /* 0x000fe20008011605 */
[----:B-1----:R-:W-:Y:S01]  /*2310*/  ISETP.GE.AND P0, PT, R33, R4, PT ;  /* 0x000000042100720c */ /* 0x002fe20003f06270 */
[----:B------:R-:W-:Y:S01]  /*2320*/  IMAD R8, R3, -0x2, R4 ;  /* 0xfffffffe03087824 */ /* 0x000fe200078e0204 */
[----:B------:R-:W-:Y:S01]  /*2330*/  ULOP3.LUT UR38, UR38, UR6, URZ, 0x3c, !UPT ;  /* 0x0000000626267292 */ /* 0x000fe2000f8e3c3f */
[----:B------:R-:W-:Y:S01]  /*2340*/  IMAD.SHL.U32 R4, R16, 0x2, RZ ;  /* 0x0000000210047824 */ /* 0x000fe200078e00ff */
[C---:B------:R-:W-:Y:S01]  /*2350*/  ISETP.GE.OR P0, PT, R13.reuse, UR7, P0 ;  /* 0x000000070d007c0c */ /* 0x040fe20008706670 */
[----:B------:R-:W-:Y:S01]  /*2360*/  IMAD R2, R14, UR8, RZ ;  /* 0x000000080e027c24 */ /* 0x000fe2000f8e02ff */
[----:B------:R-:W-:Y:S01]  /*2370*/  UIMAD UR39, UR4, -0x6, UR39 ;  /* 0xfffffffa042778a4 */ /* 0x000fe2000f8e0227 */
[----:B------:R-:W-:Y:S01]  /*2380*/  IADD3 R34, -R13, UR7, R0 ;  /* 0x000000070d227c10 */ /* 0x000fe2000fffe100 */
[----:B------:R-:W-:Y:S01]  /*2390*/  @UP1 ULOP3.LUT UR38, UR38, 0x1, UR4, 0x78, !UPT ;  /* 0x0000000126261892 */ /* 0x000fe2000f8e7804 */
[----:B------:R-:W-:Y:S01]  /*23a0*/  LOP3.LUT R4, R33, 0x6, R4, 0xf8, !PT ;  /* 0x0000000621047812 */ /* 0x000fe200078ef804 */
[----:B------:R-:W-:Y:S01]  /*23b0*/  IMAD R15, R35, UR9, R2 ;  /* 0x00000009230f7c24 */ /* 0x000fe2000f8e0202 */
[----:B------:R-:W-:Y:S01]  /*23c0*/  LOP3.LUT R39, R6, R9, R11, 0xfe, !PT ;  /* 0x0000000906277212 */ /* 0x000fe200078efe0b */
[----:B------:R-:W-:Y:S01]  /*23d0*/  IMAD.IADD R33, R8, 0x1, -R33 ;  /* 0x0000000108217824 */ /* 0x000fe200078e0a21 */
[----:B------:R-:W-:Y:S01]  /*23e0*/  SHF.R.S32.HI R5, RZ, 0x1f, R4 ;  /* 0x0000001fff057819 */ /* 0x000fe20000011404 */
[----:B------:R-:W-:-:S02]  /*23f0*/  IMAD.MOV.U32 R32, RZ, RZ, -0x1 ;  /* 0xffffffffff207424 */ /* 0x000fc400078e00ff */
[----:B------:R-:W-:-:S04]  /*2400*/  IMAD.WIDE.U32 R2, R35, UR8, R4 ;  /* 0x0000000823027c25 */ /* 0x000fc8000f8e0004 */
[----:B------:R-:W-:Y:S01]  /*2410*/  IMAD.IADD R3, R3, 0x1, R15 ;  /* 0x0000000103037824 */ /* 0x000fe200078e020f */
[----:B------:R-:W-:Y:S06]  /*2420*/  @P0 BRA `(.L_x_34) ;  /* 0x0000000400600947 */ /* 0x000fec0003800000 */
[----:B------:R-:W0:Y:S01]  /*2430*/  LDC.64 R12, c[0x0][0x5c8] ;  /* 0x00017200ff0c7b82 */ /* 0x000e220000000a00 */
[----:B------:R-:W-:Y:S01]  /*2440*/  ULDC.64 UR4, c[0x0][0x5c0] ;  /* 0x0001700000047ab9 */ /* 0x000fe20000000a00 */
[----:B------:R-:W-:Y:S01]  /*2450*/  BSSY B0, `(.L_x_34) ;  /* 0x0000055000007945 */ /* 0x000fe20003800000 */
[-C--:B0-----:R-:W-:Y:S02]  /*2460*/  IMAD R0, R7, R12.reuse, RZ ;  /* 0x0000000c07007224 */ /* 0x081fe400078e02ff */
[----:B------:R-:W-:-:S04]  /*2470*/  IMAD.WIDE.U32 R2, R39, R12, R2 ;  /* 0x0000000c27027225 */ /* 0x000fc800078e0002 */
[----:B------:R-:W-:Y:S01]  /*2480*/  IMAD R9, R39, R13, R0 ;  /* 0x0000000d27097224 */ /* 0x000fe200078e0200 */
[----:B------:R-:W-:-:S03]  /*2490*/  IADD3 R8, P0, R2, UR4, RZ ;  /* 0x0000000402087c10 */ /* 0x000fc6000ff1e0ff */
[----:B------:R-:W-:Y:S01]  /*24a0*/  IMAD.IADD R9, R3, 0x1, R9 ;  /* 0x0000000103097824 */ /* 0x000fe200078e0209 */
[----:B------:R-:W-:-:S04]  /*24b0*/  LEA R10, P1, R12, R8, 0x3 ;  /* 0x000000080c0a7211 */ /* 0x000fc800078218ff */
[----:B------:R-:W-:Y:S02]  /*24c0*/  IADD3.X R9, R9, UR5, RZ, P0, !PT ;  /* 0x0000000509097c10 */ /* 0x000fe400087fe4ff */
[----:B-----5:R-:W-:Y:S02]  /*24d0*/  ISETP.NE.AND P0, PT, R26, RZ, PT ;  /* 0x000000ff1a00720c */ /* 0x020fe40003f05270 */
[----:B------:R-:W-:-:S11]  /*24e0*/  LEA.HI.X R11, R12, R9, R13, 0x3, P1 ;  /* 0x000000090c0b7211 */ /* 0x000fd600008f1c0d */
[----:B------:R-:W-:Y:S05]  /*24f0*/  @!P0 BRA `(.L_x_35) ;  /* 0x0000000000f08947 */ /* 0x000fea0003800000 */
[----:B------:R-:W0:Y:S01]  /*2500*/  LDC.64 R20, c[0x0][0x5b0] ;  /* 0x00016c00ff147b82 */ /* 0x000e220000000a00 */
[----:B------:R-:W-:Y:S01]  /*2510*/  ULDC.64 UR4, c[0x0][0x5b8] ;  /* 0x00016e0000047ab9 */ /* 0x000fe20000000a00 */
[----:B------:R-:W-:Y:S01]  /*2520*/  ISETP.GE.AND P1, PT, R34, 0x1, PT ;  /* 0x000000012200780c */ /* 0x000fe20003f26270 */
[----:B------:R-:W-:Y:S01]  /*2530*/  IMAD R0, R14, UR4, RZ ;  /* 0x000000040e007c24 */ /* 0x000fe2000f8e02ff */
[----:B------:R-:W-:Y:S01]  /*2540*/  BSSY B1, `(.L_x_36) ;  /* 0x000000e000017945 */ /* 0x000fe20003800000 */
[----:B------:R-:W-:Y:S01]  /*2550*/  IMAD.WIDE.U32 R12, R35, UR4, R4 ;  /* 0x00000004230c7c25 */ /* 0x000fe2000f8e0004 */
[----:B------:R-:W-:Y:S02]  /*2560*/  ISETP.LT.OR P2, PT, R33, 0x1, !P1 ;  /* 0x000000012100780c */ /* 0x000fe40004f41670 */
[----:B------:R-:W1:Y:S01]  /*2570*/  LDC.64 R36, c[0x0][0x5a8] ;  /* 0x00016a00ff247b82 */ /* 0x000e620000000a00 */
[----:B------:R-:W-:Y:S02]  /*2580*/  IMAD R5, R35, UR5, R0 ;  /* 0x0000000523057c24 */ /* 0x000fe4000f8e0200 */
[----:B------:R-:W-:-:S02]  /*2590*/  IMAD.MOV.U32 R4, RZ, RZ, R12 ;  /* 0x000000ffff047224 */ /* 0x000fc400078e000c */
[----:B------:R-:W-:Y:S02]  /*25a0*/  IMAD.IADD R5, R13, 0x1, R5 ;  /* 0x000000010d057824 */ /* 0x000fe400078e0205 */
[-C--:B0-----:R-:W-:Y:S02]  /*25b0*/  IMAD R6, R7, R20.reuse, RZ ;  /* 0x0000001407067224 */ /* 0x081fe400078e02ff */
[----:B------:R-:W-:-:S04]  /*25c0*/  IMAD.WIDE.U32 R2, R39, R20, R4 ;  /* 0x0000001427027225 */ /* 0x000fc800078e0004 */
[----:B------:R-:W-:Y:S01]  /*25d0*/  IMAD R15, R39, R21, R6 ;  /* 0x00000015270f7224 */ /* 0x000fe200078e0206 */
[----:B-1----:R-:W-:-:S04]  /*25e0*/  IADD3 R6, P0, R2, R36, RZ ;  /* 0x0000002402067210 */ /* 0x002fc80007f1e0ff */
[----:B------:R-:W-:Y:S01]  /*25f0*/  IADD3.X R7, R37, R3, R15, P0, !PT ;  /* 0x0000000325077210 */ /* 0x000fe200007fe40f */
[----:B------:R-:W-:Y:S08]  /*2600*/  @P2 BRA `(.L_x_37) ;  /* 0x0000000000042947 */ /* 0x000ff00003800000 */
[----:B--2---:R0:W5:Y:S02]  /*2610*/  LDG.E.U8 R27, desc[UR36][R6.64] ;  /* 0x00000024061b7981 */ /* 0x004164000c1e1100 */
.L_x_37:
[----:B------:R-:W-:Y:S05]  /*2620*/  BSYNC B1 ;  /* 0x0000000000017941 */ /* 0x000fea0003800000 */
.L_x_36:
[----:B-----5:R-:W-:Y:S01]  /*2630*/  LOP3.LUT R0, R27, 0xffff, RZ, 0xc0, !PT ;  /* 0x0000ffff1b007812 */ /* 0x020fe200078ec0ff */
[----:B------:R-:W-:Y:S01]  /*2640*/  IMAD.SHL.U32 R2, R20, 0x8, RZ ;  /* 0x0000000814027824 */ /* 0x000fe200078e00ff */
[----:B------:R-:W-:Y:S01]  /*2650*/  ISETP.LT.OR P1, PT, R33, 0x2, !P1 ;  /* 0x000000022100780c */ /* 0x000fe20004f21670 */
[----:B------:R-:W-:Y:S01]  /*2660*/  BSSY B1, `(.L_x_38) ;  /* 0x0000010000017945 */ /* 0x000fe20003800000 */
[----:B------:R-:W-:Y:S02]  /*2670*/  PRMT R13, R0, 0x8880, RZ ;  /* 0x00008880000d7816 */ /* 0x000fe400000000ff */
[----:B------:R-:W-:Y:S02]  /*2680*/  SHF.L.U64.HI R3, R20, 0x3, R21 ;  /* 0x0000000314037819 */ /* 0x000fe40000010215 */
[----:B------:R-:W-:Y:S01]  /*2690*/  ISETP.GE.AND P0, PT, R34, 0x9, PT ;  /* 0x000000092200780c */ /* 0x000fe20003f06270 */
[----:B------:R-:W-:Y:S02]  /*26a0*/  IMAD R0, R13, R26, RZ ;  /* 0x0000001a0d007224 */ /* 0x000fe400078e02ff */
[----:B------:R-:W-:Y:S01]  /*26b0*/  IMAD.WIDE.U32 R2, R39, R20, R2 ;  /* 0x0000001427027225 */ /* 0x000fe200078e0002 */
[----:B------:R-:W-:-:S03]  /*26c0*/  ISETP.LT.OR P5, PT, R33, 0x1, !P0 ;  /* 0x000000012100780c */ /* 0x000fc600047a1670 */
[----:B------:R-:W-:Y:S01]  /*26d0*/  @!P2 IMAD R13, R28, R25, R0 ;  /* 0x000000191c0da224 */ /* 0x000fe200078e0200 */
[----:B------:R-:W-:Y:S01]  /*26e0*/  IADD3 R2, P3, P4, R12, R36, R2 ;  /* 0x000000240c027210 */ /* 0x000fe20007c7e002 */
[----:B------:R-:W-:-:S03]  /*26f0*/  IMAD.IADD R4, R15, 0x1, R3 ;  /* 0x000000010f047824 */ /* 0x000fc600078e0203 */
[----:B------:R1:W-:Y:S02]  /*2700*/  @!P2 STG.E.U8 desc[UR36][R8.64], R13 ;  /* 0x0000000d0800a986 */ /* 0x0003e4000c101124 */
[----:B------:R-:W-:Y:S01]  /*2710*/  IADD3.X R3, R5, R37, R4, P3, P4 ;  /* 0x0000002505037210 */ /* 0x000fe20001fe8404 */
[----:B------:R-:W-:Y:S06]  /*2720*/  @P1 BRA `(.L_x_39) ;  /* 0x00000000000c1947 */ /* 0x000fec0003800000 */
[----:B--2---:R-:W2:Y:S02]  /*2730*/  LDG.E.U8 R27, desc[UR36][R6.64+0x1] ;  /* 0x00000124061b7981 */ /* 0x004ea4000c1e1100 */
[----:B--2---:R-:W-:-:S05]  /*2740*/  PRMT R5, R27, 0x8880, RZ ;  /* 0x000088801b057816 */ /* 0x004fca00000000ff */
[----:B------:R-:W-:-:S07]  /*2750*/  IMAD R0, R5, R26, RZ ;  /* 0x0000001a05007224 */ /* 0x000fce00078e02ff */
.L_x_39:
[----:B------:R-:W-:Y:S05]  /*2760*/  BSYNC B1 ;  /* 0x0000000000017941 */ /* 0x000fea0003800000 */
.L_x_38:
[----:B------:R-:W-:Y:S01]  /*2770*/  @!P1 IMAD R29, R29, R25, R0 ;  /* 0x000000191d1d9224 */ /* 0x000fe200078e0200 */
[----:B------:R-:W-:Y:S04]  /*2780*/  BSSY B1, `(.L_x_40) ;  /* 0x0000006000017945 */ /* 0x000fe80003800000 */
[----:B------:R3:W-:Y:S01]  /*2790*/  @!P1 STG.E.U8 desc[UR36][R8.64+0x1], R29 ;  /* 0x0000011d08009986 */ /* 0x0007e2000c101124 */
[----:B------:R-:W-:Y:S05]  /*27a0*/  @P5 BRA `(.L_x_41) ;  /* 0x00000000000c5947 */ /* 0x000fea0003800000 */
[----:B--2---:R-:W2:Y:S02]  /*27b0*/  LDG.E.U8 R27, desc[UR36][R2.64] ;  /* 0x00000024021b7981 */ /* 0x004ea4000c1e1100 */
[----:B--2---:R-:W-:-:S05]  /*27c0*/  PRMT R5, R27, 0x8880, RZ ;  /* 0x000088801b057816 */ /* 0x004fca00000000ff */
[----:B------:R-:W-:-:S07]  /*27d0*/  IMAD R0, R5, R26, RZ ;  /* 0x0000001a05007224 */ /* 0x000fce00078e02ff */
.L_x_41:
[----:B------:R-:W-:Y:S05]  /*27e0*/  BSYNC B1 ;  /* 0x0000000000017941 */ /* 0x000fea0003800000 */
.L_x_40:
[----:B------:R-:W-:Y:S01]  /*27f0*/  @!P5 IMAD R5, R30, R25, R0 ;  /* 0x000000191e05d224 */ /* 0x000fe200078e0200 */
[----:B------:R-:W-:Y:S01]  /*2800*/  ISETP.LT.OR P0, PT, R33, 0x2, !P0 ;  /* 0x000000022100780c */ /* 0x000fe20004701670 */
[----:B------:R-:W-:Y:S03]  /*2810*/  BSSY B1, `(.L_x_42) ;  /* 0x0000006000017945 */ /* 0x000fe60003800000 */
[----:B------:R4:W-:Y:S09]  /*2820*/  @!P5 STG.E.U8 desc[UR36][R10.64], R5 ;  /* 0x000000050a00d986 */ /* 0x0009f2000c101124 */
[----:B------:R-:W-:Y:S05]  /*2830*/  @P0 BRA `(.L_x_43) ;  /* 0x00000000000c0947 */ /* 0x000fea0003800000 */
[----:B--2---:R-:W4:Y:S02]  /*2840*/  LDG.E.U8 R27, desc[UR36][R2.64+0x1] ;  /* 0x00000124021b7981 */ /* 0x004f24000c1e1100 */
[----:B----4-:R-:W-:-:S05]  /*2850*/  PRMT R5, R27, 0x8880, RZ ;  /* 0x000088801b057816 */ /* 0x010fca00000000ff */
[----:B------:R-:W-:-:S07]  /*2860*/  IMAD R0, R5, R26, RZ ;  /* 0x0000001a05007224 */ /* 0x000fce00078e02ff */
.L_x_43:
[----:B------:R-:W-:Y:S05]  /*2870*/  BSYNC B1 ;  /* 0x0000000000017941 */ /* 0x000fea0003800000 */
.L_x_42:
[----:B------:R-:W-:Y:S01]  /*2880*/  IMAD R31, R31, R25, R0 ;  /* 0x000000191f1f7224 */ /* 0x000fe200078e0200 */
[----:B------:R-:W-:Y:S06]  /*2890*/  @P0 BRA `(.L_x_44) ;  /* 0x0000000000400947 */ /* 0x000fec0003800000 */
[----:B------:R0:W-:Y:S01]  /*28a0*/  STG.E.U8 desc[UR36][R10.64+0x1], R31 ;  /* 0x0000011f0a007986 */ /* 0x0001e2000c101124 */
[----:B------:R-:W-:Y:S05]  /*28b0*/  BRA `(.L_x_44) ;  /* 0x0000000000387947 */ /* 0x000fea0003800000 */
.L_x_35:
[C---:B------:R-:W-:Y:S02]  /*28c0*/  ISETP.GE.AND P0, PT, R34.reuse, 0x1, PT ;  /* 0x000000012200780c */ /* 0x040fe40003f06270 */
[----:B------:R-:W-:Y:S02]  /*28d0*/  ISETP.GE.AND P1, PT, R34, 0x9, PT ;  /* 0x000000092200780c */ /* 0x000fe40003f26270 */
[C---:B------:R-:W-:Y:S02]  /*28e0*/  ISETP.LT.OR P2, PT, R33.reuse, 0x1, !P0 ;  /* 0x000000012100780c */ /* 0x040fe40004741670 */
[C---:B------:R-:W-:Y:S02]  /*28f0*/  ISETP.LT.OR P0, PT, R33.reuse, 0x2, !P0 ;  /* 0x000000022100780c */ /* 0x040fe40004701670 */
[C---:B------:R-:W-:Y:S02]  /*2900*/  ISETP.LT.OR P3, PT, R33.reuse, 0x1, !P1 ;  /* 0x000000012100780c */ /* 0x040fe40004f61670 */
[----:B------:R-:W-:-:S07]  /*2910*/  ISETP.LT.OR P1, PT, R33, 0x2, !P1 ;  /* 0x000000022100780c */ /* 0x000fce0004f21670 */
[-C--:B------:R-:W-:Y:S02]  /*2920*/  @!P2 IMAD R3, R28, R25.reuse, RZ ;  /* 0x000000191c03a224 */ /* 0x080fe400078e02ff */
[-C--:B------:R-:W-:Y:S02]  /*2930*/  @!P0 IMAD R29, R29, R25.reuse, RZ ;  /* 0x000000191d1d8224 */ /* 0x080fe400078e02ff */
[-C--:B------:R-:W-:Y:S01]  /*2940*/  @!P3 IMAD R5, R30, R25.reuse, RZ ;  /* 0x000000191e05b224 */ /* 0x080fe200078e02ff */
[----:B------:R0:W-:Y:S01]  /*2950*/  @!P2 STG.E.U8 desc[UR36][R8.64], R3 ;  /* 0x000000030800a986 */ /* 0x0001e2000c101124 */
[----:B------:R-:W-:-:S03]  /*2960*/  @!P1 IMAD R31, R31, R25, RZ ;  /* 0x000000191f1f9224 */ /* 0x000fc600078e02ff */
[----:B------:R0:W-:Y:S04]  /*2970*/  @!P0 STG.E.U8 desc[UR36][R8.64+0x1], R29 ;  /* 0x0000011d08008986 */ /* 0x0001e8000c101124 */
[----:B------:R0:W-:Y:S04]  /*2980*/  @!P3 STG.E.U8 desc[UR36][R10.64], R5 ;  /* 0x000000050a00b986 */ /* 0x0001e8000c101124 */
[----:B------:R0:W-:Y:S02]  /*2990*/  @!P1 STG.E.U8 desc[UR36][R10.64+0x1], R31 ;  /* 0x0000011f0a009986 */ /* 0x0001e4000c101124 */
.L_x_44:
[----:B------:R-:W-:Y:S05]  /*29a0*/  BSYNC B0 ;  /* 0x0000000000007941 */ /* 0x000fea0003800000 */
.L_x_34:
[----:B------:R-:W-:Y:S01]  /*29b0*/  ULDC UR4, c[0x0][0xc] ;  /* 0x0000030000047ab9 */ /* 0x000fe20000000800 */
[----:B------:R-:W-:Y:S01]  /*29c0*/  ULDC UR5, c[0x0][0x10] ;  /* 0x0000040000057ab9 */ /* 0x000fe20000000800 */
[----:B0-----:R-:W0:Y:S01]  /*29d0*/  LDC R3, c[0x0][0x14] ;  /* 0x00000500ff037b82 */ /* 0x001e220000000800 */
[----:B------:R-:W-:Y:S01]  /*29e0*/  UIMAD.WIDE.U32 UR4, UR4, UR5, URZ ;  /* 0x00000005040472a5 */ /* 0x000fe2000f8e003f */
[----:B------:R-:W-:Y:S01]  /*29f0*/  PRMT R0, RZ, 0x7610, R0 ;  /* 0x00007610ff007816 */ /* 0x000fe20000000000 */
[----:B------:R-:W-:Y:S02]  /*2a00*/  IMAD.MOV.U32 R33, RZ, RZ, -0x1 ;  /* 0xffffffffff217424 */ /* 0x000fe400078e00ff */
[----:B------:R-:W-:Y:S02]  /*2a10*/  IMAD.MOV.U32 R35, RZ, RZ, -0x1 ;  /* 0xffffffffff237424 */ /* 0x000fe400078e00ff */
[----:B0-----:R-:W-:-:S04]  /*2a20*/  IMAD.WIDE.U32 R18, R3, UR4, R18 ;  /* 0x0000000403127c25 */ /* 0x001fc8000f8e0012 */
[----:B------:R-:W-:Y:S01]  /*2a30*/  IMAD R3, R3, UR5, RZ ;  /* 0x0000000503037c24 */ /* 0x000fe2000f8e02ff */
[----:B------:R-:W-:Y:S02]  /*2a40*/  ULDC.64 UR4, c[0x0][0x650] ;  /* 0x0001940000047ab9 */ /* 0x000fe40000000a00 */
[----:B------:R-:W-:Y:S01]  /*2a50*/  ISETP.GE.U32.AND P0, PT, R18, UR4, PT ;  /* 0x0000000412007c0c */ /* 0x000fe2000bf06070 */
[----:B------:R-:W-:-:S05]  /*2a60*/  IMAD.IADD R19, R19, 0x1, R3 ;  /* 0x0000000113137824 */ /* 0x000fca00078e0203 */
[----:B------:R-:W-:-:S13]  /*2a70*/  ISETP.GE.U32.AND.EX P0, PT, R19, UR5, PT, P0 ;  /* 0x0000000513007c0c */ /* 0x000fda000bf06100 */
[----:B------:R-:W-:Y:S05]  /*2a80*/  @P0 BRA `(.L_x_45) ;  /* 0x0000000400640947 */ /* 0x000fea0003800000 */
[----:B----4-:R-:W0:Y:S01]  /*2a90*/  S2R R10, SR_CTAID.X ;  /* 0x00000000000a7919 */ /* 0x010e220000002500 */
[----:B-1-3--:R-:W1:Y:S01]  /*2aa0*/  LDC.64 R8, c[0x0][0x628] ;  /* 0x00018a00ff087b82 */ /* 0x00ae620000000a00 */
[----:B------:R-:W-:Y:S01]  /*2ab0*/  ULDC UR4, c[0x0][0x150] ;  /* 0x0000540000047ab9 */ /* 0x000fe20000000800 */
[----:B------:R-:W-:Y:S01]  /*2ac0*/  IMAD.MOV.U32 R6, RZ, RZ, R18 ;  /* 0x000000ffff067224 */ /* 0x000fe200078e0012 */
[----:B------:R-:W3:Y:S01]  /*2ad0*/  S2R R20, SR_CTAID.Y ;  /* 0x0000000000147919 */ /* 0x000ee20000002600 */
[----:B------:R-:W-:-:S04]  /*2ae0*/  IMAD.MOV.U32 R7, RZ, RZ, R19 ;  /* 0x000000ffff077224 */ /* 0x000fc800078e0013 */
[----:B------:R-:W4:Y:S08]  /*2af0*/  LDC R15, c[0x0][0x144] ;  /* 0x00005100ff0f7b82 */ /* 0x000f300000000800 */
[----:B------:R-:W2:Y:S08]  /*2b00*/  LDC R0, c[0x0][0x630] ;  /* 0x00018c00ff007b82 */ /* 0x000eb00000000800 */
[----:B------:R-:W2:Y:S01]  /*2b10*/  LDC.64 R12, c[0x0][0x620] ;  /* 0x00018800ff0c7b82 */ /* 0x000ea20000000a00 */
[----:B-1----:R-:W-:-:S04]  /*2b20*/  ISETP.NE.U32.AND P0, PT, R8, RZ, PT ;  /* 0x000000ff0800720c */ /* 0x002fc80003f05070 */
[----:B------:R-:W-:Y:S02]  /*2b30*/  ISETP.NE.AND.EX P0, PT, R9, RZ, PT, P0 ;  /* 0x000000ff0900720c */ /* 0x000fe40003f05300 */
[----:B0-----:R-:W-:-:S05]  /*2b40*/  I2FP.F32.U32 R2, R10 ;  /* 0x0000000a00027245 */ /* 0x001fca0000201000 */
[----:B------:R-:W-:-:S04]  /*2b50*/  FMUL R2, R2, UR4 ;  /* 0x0000000402027c20 */ /* 0x000fc80008400000 */
[----:B------:R0:W1:Y:S02]  /*2b60*/  F2I.U32.TRUNC.NTZ R14, R2 ;  /* 0x00000002000e7305 */ /* 0x000064000020f000 */
[----:B---34-:R-:W-:Y:S05]  /*2b70*/  @!P0 BRA `(.L_x_46) ;  /* 0x0000000000288947 */ /* 0x018fea0003800000 */
[----:B------:R-:W3:Y:S02]  /*2b80*/  LDC R3, c[0x0][0x634] ;  /* 0x00018d00ff037b82 */ /* 0x000ee40000000800 */
[----:B---3--:R-:W-:-:S05]  /*2b90*/  IADD3 R7, P0, R18, R3, RZ ;  /* 0x0000000312077210 */ /* 0x008fca0007f1e0ff */
[----:B------:R-:W-:-:S04]  /*2ba0*/  IMAD.X R11, RZ, RZ, R19, P0 ;  /* 0x000000ffff0b7224 */ /* 0x000fc800000e0613 */
[----:B0-----:R-:W-:-:S04]  /*2bb0*/  IMAD.WIDE.U32 R2, R11, R8, RZ ;  /* 0x000000080b027225 */ /* 0x001fc800078e00ff */
[----:B------:R-:W-:-:S04]  /*2bc0*/  IMAD.WIDE.U32 R4, P0, R7, R9, R2 ;  /* 0x0000000907047225 */ /* 0x000fc80007800002 */
[----:B------:R-:W-:-:S04]  /*2bd0*/  IMAD.WIDE.U32 R2, R7, R8, RZ ;  /* 0x0000000807027225 */ /* 0x000fc800078e00ff */
[----:B------:R-:W-:Y:S01]  /*2be0*/  IMAD.X R7, RZ, RZ, RZ, P0 ;  /* 0x000000ffff077224 */ /* 0x000fe200000e06ff */
[----:B------:R-:W-:Y:S01]  /*2bf0*/  IADD3 RZ, P0, R3, R4, RZ ;  /* 0x0000000403ff7210 */ /* 0x000fe20007f1e0ff */
[----:B------:R-:W-:-:S04]  /*2c00*/  IMAD.MOV.U32 R6, RZ, RZ, R5 ;  /* 0x000000ffff067224 */ /* 0x000fc800078e0005 */
[----:B------:R-:W-:-:S08]  /*2c10*/  IMAD.WIDE.U32.X R6, R11, R9, R6, P0 ;  /* 0x000000090b067225 */ /* 0x000fd000000e0406 */
.L_x_46:
[----:B------:R-:W3:Y:S01]  /*2c20*/  LDC.64 R30, c[0x0][0x640] ;  /* 0x00019000ff1e7b82 */ /* 0x000ee20000000a00 */
[-CC-:B--2---:R-:W-:Y:S01]  /*2c30*/  SHF.R.U64 R35, R6, R0.reuse, R7.reuse ;  /* 0x0000000006237219 */ /* 0x184fe20000001207 */
[----:B-1----:R-:W-:Y:S01]  /*2c40*/  IMAD.MOV R14, RZ, RZ, -R14 ;  /* 0x000000ffff0e7224 */ /* 0x002fe200078e0a0e */
[----:B------:R-:W-:Y:S01]  /*2c50*/  SHF.R.U32.HI R0, RZ, R0, R7 ;  /* 0x00000000ff007219 */ /* 0x000fe20000011607 */
[----:B------:R-:W-:Y:S01]  /*2c60*/  ULDC UR4, c[0x0][0x154] ;  /* 0x0000550000047ab9 */ /* 0x000fe20000000800 */
[----:B------:R-:W-:Y:S01]  /*2c70*/  IADD3 R5, P0, RZ, -R35, RZ ;  /* 0x80000023ff057210 */ /* 0x000fe20007f1e0ff */
[----:B------:R-:W-:Y:S02]  /*2c80*/  IMAD R15, R15, R14, R10 ;  /* 0x0000000e0f0f7224 */ /* 0x000fe400078e020a */
[----:B------:R-:W1:Y:S01]  /*2c90*/  LDC R4, c[0x0][0x618] ;  /* 0x00018600ff047b82 */ /* 0x000e620000000800 */
[----:B------:R-:W-:Y:S02]  /*2ca0*/  IMAD.MOV.U32 R7, RZ, RZ, 0x1 ;  /* 0x00000001ff077424 */ /* 0x000fe400078e00ff */
[----:B------:R-:W-:-:S04]  /*2cb0*/  IMAD.X R3, RZ, RZ, ~R0, P0 ;  /* 0x000000ffff037224 */ /* 0x000fc800000e0e00 */
[-C--:B------:R-:W-:Y:S01]  /*2cc0*/  IMAD R0, R3, R12.reuse, RZ ;  /* 0x0000000c03007224 */ /* 0x080fe200078e02ff */
[----:B------:R-:W2:Y:S01]  /*2cd0*/  LDC R6, c[0x0][0x608] ;  /* 0x00018200ff067b82 */ /* 0x000ea20000000800 */
[----:B0-----:R-:W-:-:S04]  /*2ce0*/  IMAD.WIDE.U32 R2, R5, R12, R18 ;  /* 0x0000000c05027225 */ /* 0x001fc800078e0012 */
[----:B------:R-:W-:Y:S01]  /*2cf0*/  IMAD R5, R5, R13, R0 ;  /* 0x0000000d05057224 */ /* 0x000fe200078e0200 */
[----:B------:R-:W-:Y:S02]  /*2d00*/  I2FP.F32.U32 R0, R20 ;  /* 0x0000001400007245 */ /* 0x000fe40000201000 */
[----:B------:R-:W0:Y:S01]  /*2d10*/  LDC R28, c[0x0][0x658] ;  /* 0x00019600ff1c7b82 */ /* 0x000e220000000800 */
[----:B------:R-:W-:Y:S01]  /*2d20*/  IMAD.IADD R3, R3, 0x1, R5 ;  /* 0x0000000103037824 */ /* 0x000fe200078e0205 */
[----:B---3--:R-:W-:Y:S01]  /*2d30*/  ISETP.NE.U32.AND P0, PT, R30, RZ, PT ;  /* 0x000000ff1e00720c */ /* 0x008fe20003f05070 */
[----:B------:R-:W-:Y:S01]  /*2d40*/  FMUL R0, R0, UR4 ;  /* 0x0000000400007c20 */ /* 0x000fe20008400000 */
[----:B------:R-:W-:Y:S02]  /*2d50*/  IMAD.MOV.U32 R5, RZ, RZ, -0x1 ;  /* 0xffffffffff057424 */ /* 0x000fe400078e00ff */
[----:B------:R-:W-:Y:S01]  /*2d60*/  ISETP.NE.AND.EX P0, PT, R31, RZ, PT, P0 ;  /* 0x000000ff1f00720c */ /* 0x000fe20003f05300 */
[----:B------:R3:W4:Y:S01]  /*2d70*/  F2I.U32.TRUNC.NTZ R12, R0 ;  /* 0x00000000000c7305 */ /* 0x000722000020f000 */
[----:B------:R-:W3:Y:S01]  /*2d80*/  LDC R13, c[0x0][0x148] ;  /* 0x00005200ff0d7b82 */ /* 0x000ee20000000800 */
[----:B-1----:R-:W-:-:S02]  /*2d90*/  SHF.R.U64 R10, R2, R4, R3 ;  /* 0x00000004020a7219 */ /* 0x002fc40000001203 */
[----:B------:R-:W-:-:S05]  /*2da0*/  SHF.R.U32.HI R3, RZ, R4, R3 ;  /* 0x00000004ff037219 */ /* 0x000fca0000011603 */
[----:B------:R-:W1:Y:S01]  /*2db0*/  LDC R14, c[0x0][0x600] ;  /* 0x00018000ff0e7b82 */ /* 0x000e620000000800 */
[-CC-:B--2---:R-:W-:Y:S02]  /*2dc0*/  SHF.R.U64 R8, R10, R6.reuse, R3.reuse ;  /* 0x000000060a087219 */ /* 0x184fe40000001203 */
[----:B------:R-:W-:-:S05]  /*2dd0*/  SHF.R.U32.HI R3, RZ, R6, R3 ;  /* 0x00000006ff037219 */ /* 0x000fca0000011603 */
[----:B------:R-:W2:Y:S01]  /*2de0*/  LDC R29, c[0x0][0x648] ;  /* 0x00019200ff1d7b82 */ /* 0x000ea20000000800 */
[-CC-:B0-----:R-:W-:Y:S02]  /*2df0*/  SHF.R.U64 R11, R8, R28.reuse, R3.reuse ;  /* 0x0000001c080b7219 */ /* 0x181fe40000001203 */
[-C--:B------:R-:W-:Y:S02]  /*2e00*/  SHF.L.U32 R5, R5, R28.reuse, RZ ;  /* 0x0000001c05057219 */ /* 0x080fe400000006ff */
[-C--:B------:R-:W-:Y:S01]  /*2e10*/  SHF.R.U32.HI R3, RZ, R28.reuse, R3 ;  /* 0x0000001cff037219 */ /* 0x080fe20000011603 */
[----:B------:R-:W-:Y:S01]  /*2e20*/  IMAD.MOV.U32 R2, RZ, RZ, R11 ;  /* 0x000000ffff027224 */ /* 0x000fe200078e000b */
[----:B------:R-:W-:Y:S01]  /*2e30*/  SHF.L.U32 R32, R7, R28, RZ ;  /* 0x0000001c07207219 */ /* 0x000fe200000006ff */
[----:B------:R-:W0:Y:S01]  /*2e40*/  LDC R33, c[0x0][0x638] ;  /* 0x00018e00ff217b82 */ /* 0x000e220000000800 */
[----:B------:R-:W-:-:S07]  /*2e50*/  LOP3.LUT R21, RZ, R5, RZ, 0x33, !PT ;  /* 0x00000005ff157212 */ /* 0x000fce00078e33ff */
[----:B------:R-:W0:Y:S01]  /*2e60*/  LDC R34, c[0x0][0x610] ;  /* 0x00018400ff227b82 */ /* 0x000e220000000800 */
[----:B----4-:R-:W-:Y:S05]  /*2e70*/  @!P0 BRA `(.L_x_47) ;  /* 0x0000000000288947 */ /* 0x010fea0003800000 */
[----:B---3--:R-:W3:Y:S02]  /*2e80*/  LDC R0, c[0x0][0x64c] ;  /* 0x00019300ff007b82 */ /* 0x008ee40000000800 */
[----:B---3--:R-:W-:-:S05]  /*2e90*/  IADD3 R7, P0, R11, R0, RZ ;  /* 0x000000000b077210 */ /* 0x008fca0007f1e0ff */
        /* <DEDUP_REMOVED lines=8> */
.L_x_47:
[----:B------:R-:W-:Y:S01]  /*2f20*/  ISETP.NE.AND P0, PT, R22, 0x1, PT ;  /* 0x000000011600780c */ /* 0x000fe20003f05270 */
[----:B-1----:R-:W-:Y:S01]  /*2f30*/  VIADD R5, R14, 0xffffffff ;  /* 0xffffffff0e057836 */ /* 0x002fe20000000000 */
[----:B--23--:R-:W-:Y:S01]  /*2f40*/  SHF.R.U64 R0, R2, R29, R3 ;  /* 0x0000001d02007219 */ /* 0x00cfe20000001203 */
[----:B------:R-:W-:Y:S01]  /*2f50*/  IMAD.MOV R12, RZ, RZ, -R12 ;  /* 0x000000ffff0c7224 */ /* 0x000fe200078e0a0c */
[----:B------:R-:W-:-:S03]  /*2f60*/  LOP3.LUT R3, R8, R21, RZ, 0xc0, !PT ;  /* 0x0000001508037212 */ /* 0x000fc600078ec0ff */
[----:B------:R-:W-:Y:S02]  /*2f70*/  IMAD.MOV R2, RZ, RZ, -R0 ;  /* 0x000000ffff027224 */ /* 0x000fe400078e0a00 */
[----:B------:R-:W-:Y:S01]  /*2f80*/  IMAD R32, R32, R0, R3 ;  /* 0x0000000020207224 */ /* 0x000fe200078e0203 */
[----:B------:R-:W-:Y:S01]  /*2f90*/  LOP3.LUT R3, R10, R5, RZ, 0xc0, !PT ;  /* 0x000000050a037212 */ /* 0x000fe200078ec0ff */
[----:B0-----:R-:W-:Y:S02]  /*2fa0*/  IMAD R0, R2, R33, R11 ;  /* 0x0000002102007224 */ /* 0x001fe400078e020b */
[----:B------:R-:W-:Y:S02]  /*2fb0*/  @P0 IMAD R15, R13, R12, R20 ;  /* 0x0000000c0d0f0224 */ /* 0x000fe400078e0214 */
[----:B------:R-:W-:Y:S02]  /*2fc0*/  IMAD R3, R0, R14, R3 ;  /* 0x0000000e00037224 */ /* 0x000fe400078e0203 */
[----:B------:R-:W-:-:S02]  /*2fd0*/  IMAD R32, R32, R34, R15 ;  /* 0x0000002220207224 */ /* 0x000fc400078e020f */
[----:B------:R-:W-:-:S03]  /*2fe0*/  IMAD.MOV.U32 R2, RZ, RZ, 0x1 ;  /* 0x00000001ff027424 */ /* 0x000fc600078e00ff */
[----:B------:R-:W-:Y:S02]  /*2ff0*/  SEL R33, R3, R32, !P0 ;  /* 0x0000002003217207 */ /* 0x000fe40004000000 */
[----:B------:R-:W-:Y:S02]  /*3000*/  PRMT R0, R2, 0x7610, R0 ;  /* 0x0000761002007816 */ /* 0x000fe40000000000 */
[----:B------:R-:W-:-:S07]  /*3010*/  SEL R32, R32, R3, !P0 ;  /* 0x0000000320207207 */ /* 0x000fce0004000000 */
.L_x_45:
[----:B------:R-:W-:-:S13]  /*3020*/  LOP3.LUT P0, RZ, R0, 0xff, RZ, 0xc0, !PT ;  /* 0x000000ff00ff7812 */ /* 0x000fda000780c0ff */
[----:B------:R-:W-:Y:S05]  /*3030*/  @P0 BRA `(.L_x_48) ;  /* 0xffffffe0007c0947 */ /* 0x000fea000383ffff */
[----:B------:R-:W-:Y:S05]  /*3040*/  EXIT ;  /* 0x000000000000794d */ /* 0x000fea0003800000 */
.L_x_7:
        /* <DEDUP_REMOVED lines=26> */
.L_x_50:
        /* <DEDUP_REMOVED lines=11> */
[----:B------:R-:W-:Y:S01]  /*32a0*/  IMAD.MOV.U32 R8, RZ, RZ, -0x1 ;  /* 0xffffffffff087424 */ /* 0x000fe200078e00ff */
[----:B------:R-:W3:Y:S01]  /*32b0*/  LDC R27, c[0x0][0x658] ;  /* 0x00019600ff1b7b82 */ /* 0x000ee20000000800 */
[----:B------:R-:W-:Y:S01]  /*32c0*/  IMAD.IADD R7, R7, 0x1, R9 ;  /* 0x0000000107077824 */ /* 0x000fe200078e0209 */
[----:B0-----:R-:W-:-:S04]  /*32d0*/  ISETP.NE.U32.AND P0, PT, R28, RZ, PT ;  /* 0x000000ff1c00720c */ /* 0x001fc80003f05070 */
        /* <DEDUP_REMOVED lines=25> */
.L_x_51:
[----:B------:R-:W-:Y:S02]  /*3470*/  ISETP.NE.AND P0, PT, R22, 0x1, PT ;  /* 0x000000011600780c */ /* 0x000fe40003f05270 */
[----:B-1----:R-:W-:Y:S02]  /*3480*/  SHF.R.U64 R6, R6, R24, R7 ;  /* 0x0000001806067219 */ /* 0x002fe40000001207 */
[----:B------:R-:W-:Y:S01]  /*3490*/  LOP3.LUT R3, R21, R30, RZ, 0xc0, !PT ;  /* 0x0000001e15037212 */ /* 0x000fe200078ec0ff */
[----:B0-----:R-:W-:Y:S01]  /*34a0*/  VIADD R21, R23, 0xffffffff ;  /* 0xffffffff17157836 */ /* 0x001fe20000000000 */
[----:B------:R-:W-:Y:S01]  /*34b0*/  SHF.L.U32 R26, R26, R27, RZ ;  /* 0x0000001b1a1a7219 */ /* 0x000fe200000006ff */
[----:B------:R-:W-:-:S03]  /*34c0*/  IMAD.MOV R7, RZ, RZ, -R6 ;  /* 0x000000ffff077224 */ /* 0x000fc600078e0a06 */
[----:B------:R-:W-:Y:S01]  /*34d0*/  LOP3.LUT R21, R12, R21, RZ, 0xc0, !PT ;  /* 0x000000150c157212 */ /* 0x000fe200078ec0ff */
[----:B------:R-:W-:Y:S02]  /*34e0*/  IMAD R3, R26, R6, R3 ;  /* 0x000000061a037224 */ /* 0x000fe400078e0203 */
[----:B------:R-:W-:Y:S02]  /*34f0*/  @P0 IMAD R4, R5, R14, R2 ;  /* 0x0000000e05040224 */ /* 0x000fe400078e0202 */
[----:B--2---:R-:W-:Y:S02]  /*3500*/  IMAD R2, R7, R25, R20 ;  /* 0x0000001907027224 */ /* 0x004fe400078e0214 */
[----:B---3--:R-:W-:Y:S02]  /*3510*/  IMAD R4, R3, R31, R4 ;  /* 0x0000001f03047224 */ /* 0x008fe400078e0204 */
[----:B------:R-:W-:Y:S02]  /*3520*/  IMAD R21, R2, R23, R21 ;  /* 0x0000001702157224 */ /* 0x000fe400078e0215 */
[----:B------:R-:W-:-:S02]  /*3530*/  IMAD.MOV.U32 R7, RZ, RZ, 0x1 ;  /* 0x00000001ff077424 */ /* 0x000fc400078e00ff */
[----:B------:R-:W-:Y:S01]  /*3540*/  IMAD.MOV.U32 R6, RZ, RZ, R15 ;  /* 0x000000ffff067224 */ /* 0x000fe200078e000f */
[----:B------:R-:W-:Y:S02]  /*3550*/  SEL R20, R21, R4, !P0 ;  /* 0x0000000415147207 */ /* 0x000fe40004000000 */
[----:B------:R-:W-:-:S07]  /*3560*/  SEL R21, R4, R21, !P0 ;  /* 0x0000001504157207 */ /* 0x000fce0004000000 */
.L_x_49:
[----:B------:R-:W-:-:S08]  /*3570*/  NOP ;  /* 0x0000000000007918 */ /* 0x000fd00000000000 */
[----:B------:R-:W0:-:S00]  /*3580*/  USETMAXREG.DEALLOC.CTAPOOL 0x28 ;  /* 0x00000028000079c8 */ /* 0x000e0000080e0500 */
[----:B0-----:R-:W-:-:S13]  /*3590*/  ISETP.NE.AND P0, PT, R0, RZ, PT ;  /* 0x000000ff0000720c */ /* 0x001fda0003f05270 */
[----:B------:R-:W-:Y:S05]  /*35a0*/  @P0 EXIT ;  /* 0x000000000000094d */ /* 0x000fea0003800000 */
[----:B------:R-:W-:Y:S01]  /*35b0*/  LOP3.LUT P0, RZ, R7, 0xff, RZ, 0xc0, !PT ;  /* 0x000000ff07ff7812 */ /* 0x000fe2000780c0ff */
[----:B------:R-:W-:Y:S02]  /*35c0*/  IMAD.MOV.U32 R0, RZ, RZ, 0x1 ;  /* 0x00000001ff007424 */ /* 0x000fe400078e00ff */
[----:B------:R-:W-:-:S10]  /*35d0*/  IMAD.MOV.U32 R8, RZ, RZ, RZ ;  /* 0x000000ffff087224 */ /* 0x000fd400078e00ff */
[----:B------:R-:W-:Y:S05]  /*35e0*/  @!P0 BRA `(.L_x_52) ;  /* 0x0000000c00748947 */ /* 0x000fea0003800000 */
[----:B------:R-:W0:Y:S01]  /*35f0*/  S2R R3, SR_CgaCtaId ;  /* 0x0000000000037919 */ /* 0x000e220000008800 */
[----:B------:R-:W1:Y:S01]  /*3600*/  LDC R0, c[0x0][0x28c] ;  /* 0x0000a300ff007b82 */ /* 0x000e620000000800 */
[----:B------:R-:W-:Y:S01]  /*3610*/  ULDC UR6, c[0x0][0xc] ;  /* 0x0000030000067ab9 */ /* 0x000fe20000000800 */
[----:B------:R-:W-:Y:S01]  /*3620*/  ULDC UR7, c[0x0][0x10] ;  /* 0x0000040000077ab9 */ /* 0x000fe20000000800 */
[----:B------:R-:W-:Y:S01]  /*3630*/  ULDC UR4, c[0x0][0x658] ;  /* 0x0001960000047ab9 */ /* 0x000fe20000000800 */
[----:B------:R-:W-:Y:S01]  /*3640*/  UMOV UR5, 0xffffffff ;  /* 0xffffffff00057882 */ /* 0x000fe20000000000 */
[----:B------:R-:W-:Y:S01]  /*3650*/  UIMAD.WIDE.U32 UR6, UR6, UR7, URZ ;  /* 0x00000007060672a5 */ /* 0x000fe2000f8e003f */
[----:B------:R-:W-:Y:S01]  /*3660*/  BSSY B0, `(.L_x_52) ;  /* 0x00000d5000007945 */ /* 0x000fe20003800000 */
[----:B------:R-:W-:Y:S01]  /*3670*/  USHF.L.U32 UR8, UR5, UR4, URZ ;  /* 0x0000000405087299 */ /* 0x000fe2000800063f */
[----:B------:R-:W-:Y:S01]  /*3680*/  IMAD.MOV.U32 R10, RZ, RZ, 0x1 ;  /* 0x00000001ff0a7424 */ /* 0x000fe200078e00ff */
[----:B------:R-:W-:Y:S01]  /*3690*/  LOP3.LUT R9, R17, 0x2, RZ, 0xfc, !PT ;  /* 0x0000000211097812 */ /* 0x000fe200078efcff */
[----:B------:R-:W-:Y:S01]  /*36a0*/  ULDC UR5, c[0x0][0x14] ;  /* 0x0000050000057ab9 */ /* 0x000fe20000000800 */
[----:B------:R-:W-:Y:S01]  /*36b0*/  IMAD.MOV.U32 R8, RZ, RZ, RZ ;  /* 0x000000ffff087224 */ /* 0x000fe200078e00ff */
[----:B------:R-:W-:-:S02]  /*36c0*/  UIMAD.WIDE.U32 UR30, UR6, UR5, URZ ;  /* 0x00000005061e72a5 */ /* 0x000fc4000f8e003f */
[----:B------:R-:W-:Y:S01]  /*36d0*/  UIMAD UR6, UR7, UR5, URZ ;  /* 0x00000005070672a4 */ /* 0x000fe2000f8e023f */
[----:B------:R-:W-:Y:S01]  /*36e0*/  UMOV UR9, 0x1 ;  /* 0x0000000100097882 */ /* 0x000fe20000000000 */
[----:B------:R-:W-:Y:S02]  /*36f0*/  ULOP3.LUT UR5, URZ, UR8, URZ, 0x33, !UPT ;  /* 0x000000083f057292 */ /* 0x000fe4000f8e333f */
[----:B------:R-:W-:Y:S02]  /*3700*/  USHF.L.U32 UR4, UR9, UR4, URZ ;  /* 0x0000000409047299 */ /* 0x000fe4000800063f */
[----:B------:R-:W-:Y:S01]  /*3710*/  UIADD3 UR6, UR31, UR6, URZ ;  /* 0x000000061f067290 */ /* 0x000fe2000fffe03f */
[----:B------:R-:W-:Y:S01]  /*3720*/  ULDC.64 UR38, c[0x0][0x198] ;  /* 0x0000660000267ab9 */ /* 0x000fe20000000a00 */
[----:B-1----:R-:W-:-:S05]  /*3730*/  VIADD R0, R0, 0xff ;  /* 0x000000ff00007836 */ /* 0x002fca0000000000 */
[----:B------:R-:W-:Y:S01]  /*3740*/  SHF.R.S32.HI R5, RZ, 0x1f, R0 ;  /* 0x0000001fff057819 */ /* 0x000fe20000011400 */
[C---:B0-----:R-:W-:Y:S02]  /*3750*/  IMAD.SHL.U32 R2, R3.reuse, 0x200, RZ ;  /* 0x0000020003027824 */ /* 0x041fe400078e00ff */
[----:B------:R-:W-:Y:S01]  /*3760*/  IMAD.SHL.U32 R11, R3, 0x4, RZ ;  /* 0x00000004030b7824 */ /* 0x000fe200078e00ff */
[----:B------:R-:W-:Y:S01]  /*3770*/  LEA.HI R5, R5, R0, RZ, 0x8 ;  /* 0x0000000005057211 */ /* 0x000fe200078f40ff */
[----:B------:R-:W-:Y:S01]  /*3780*/  IMAD.MOV.U32 R0, RZ, RZ, 0x1 ;  /* 0x00000001ff007424 */ /* 0x000fe200078e00ff */
[----:B------:R-:W-:Y:S02]  /*3790*/  LOP3.LUT R2, R2, 0x200, RZ, 0xc0, !PT ;  /* 0x0000020002027812 */ /* 0x000fe400078ec0ff */
[----:B------:R-:W-:Y:S02]  /*37a0*/  LOP3.LUT R11, R11, 0x4, RZ, 0xe2, !PT ;  /* 0x000000040b0b7812 */ /* 0x000fe400078ee2ff */
[----:B------:R-:W-:-:S02]  /*37b0*/  LOP3.LUT R12, R2, 0x30180, RZ, 0xfc, !PT ;  /* 0x00030180020c7812 */ /* 0x000fc400078efcff */
[----:B------:R-:W-:-:S07]  /*37c0*/  SHF.R.S32.HI R13, RZ, 0x8, R5 ;  /* 0x00000008ff0d7819 */ /* 0x000fce0000011405 */
.L_x_63:
[----:B------:R-:W-:-:S03]  /*37d0*/  UMOV UR7, 0xffffffff ;  /* 0xffffffff00077882 */ /* 0x000fc60000000000 */
[----:B------:R-:W-:Y:S05]  /*37e0*/  BRA.DIV UR7, `(.L_x_53) ;  /* 0x0000001207247947 */ /* 0x000fea000b800000 */
[----:B------:R-:W-:-:S13]  /*37f0*/  ELECT P6, URZ, PT ;  /* 0x00000000003f782f */ /* 0x000fda00038c0000 */
.L_x_76:
[----:B------:R-:W0:Y:S01]  /*3800*/  LDC R2, c[0x0][0x28c] ;  /* 0x0000a300ff027b82 */ /* 0x000e220000000800 */
[----:B------:R-:W-:Y:S01]  /*3810*/  BSSY B1, `(.L_x_54) ;  /* 0x0000044000017945 */ /* 0x000fe20003800000 */
[----:B0-----:R-:W-:-:S13]  /*3820*/  ISETP.LT.OR P6, PT, R2, 0x1, !P6 ;  /* 0x000000010200780c */ /* 0x001fda00077c1670 */
[----:B------:R-:W-:Y:S05]  /*3830*/  @P6 BRA `(.L_x_55) ;  /* 0x0000000400046947 */ /* 0x000fea0003800000 */
[----:B------:R-:W-:Y:S02]  /*3840*/  IMAD.SHL.U32 R21, R21, 0x80, RZ ;  /* 0x0000008015157824 */ /* 0x000fe400078e00ff */
[----:B------:R-:W-:Y:S02]  /*3850*/  IMAD R20, R20, 0x8, R11 ;  /* 0x0000000814147824 */ /* 0x000fe400078e020b */
[----:B------:R-:W-:Y:S02]  /*3860*/  VIADD R15, R13, 0x1 ;  /* 0x000000010d0f7836 */ /* 0x000fe40000000000 */
[----:B------:R-:W-:Y:S02]  /*3870*/  IMAD.MOV.U32 R23, RZ, RZ, RZ ;  /* 0x000000ffff177224 */ /* 0x000fe400078e00ff */
[----:B------:R-:W-:Y:S02]  /*3880*/  IMAD.MOV.U32 R2, RZ, RZ, R0 ;  /* 0x000000ffff027224 */ /* 0x000fe400078e0000 */
[----:B------:R-:W-:-:S07]  /*3890*/  IMAD.MOV.U32 R3, RZ, RZ, R8 ;  /* 0x000000ffff037224 */ /* 0x000fce00078e0008 */
.L_x_58:
[----:B------:R-:W0:Y:S01]  /*38a0*/  S2R R5, SR_CgaCtaId ;  /* 0x0000000000057919 */ /* 0x000e220000008800 */
[----:B------:R-:W-:Y:S02]  /*38b0*/  MOV R4, 0x400 ;  /* 0x0000040000047802 */ /* 0x000fe40000000f00 */
[----:B------:R-:W-:Y:S02]  /*38c0*/  LOP3.LUT P1, RZ, R16, 0x7f, RZ, 0xc0, !PT ;  /* 0x0000007f10ff7812 */ /* 0x000fe4000782c0ff */
[----:B0-----:R-:W-:Y:S02]  /*38d0*/  LEA R14, R5, R4, 0x18 ;  /* 0x00000004050e7211 */ /* 0x001fe400078ec0ff */
[----:B------:R-:W-:-:S09]  /*38e0*/  SHF.L.U32 R4, R2, 0x1f, RZ ;  /* 0x0000001f02047819 */ /* 0x000fd200000006ff */
[----:B------:R-:W0:Y:S01]  /*38f0*/  @!P1 LDC R5, c[0x0][0x500] ;  /* 0x00014000ff059b82 */ /* 0x000e220000000800 */
[----:B------:R-:W-:-:S04]  /*3900*/  IMAD R7, R3, 0x8, R14 ;  /* 0x0000000803077824 */ /* 0x000fc800078e020e */
[----:B------:R-:W1:Y:S02]  /*3910*/  SYNCS.PHASECHK.TRANS64.TRYWAIT P0, [R7+URZ+0x30], R4 ;  /* 0x00003004070075a7 */ /* 0x000e64000800017f */
[----:B-1----:R-:W-:Y:S05]  /*3920*/  @!P0 BRA `(.L_x_56) ;  /* 0x0000000c00f48947 */ /* 0x002fea0003800000 */
.L_x_77:
[----:B-1----:R-:W-:Y:S01]  /*3930*/  PRMT R4, R9, 0x9910, RZ ;  /* 0x0000991009047816 */ /* 0x002fe200000000ff */
[----:B0-----:R0:W-:Y:S03]  /*3940*/  @!P1 SYNCS.ARRIVE.TRANS64 RZ, [R7+URZ], R5 ;  /* 0x0000000507ff99a7 */ /* 0x0011e6000800003f */
[----:B------:R-:W-:-:S13]  /*3950*/  ISETP.NE.AND P0, PT, R4, 0x2, PT ;  /* 0x000000020400780c */ /* 0x000fda0003f05270 */
[----:B0-----:R-:W-:Y:S05]  /*3960*/  @P0 BRA `(.L_x_57) ;  /* 0x0000000000040947 */ /* 0x001fea0003800000 */
[----:B------:R-:W-:Y:S01]  /*3970*/  BPT.TRAP 0x1 ;  /* 0x000000040000795c */ /* 0x000fe20000300000 */
.L_x_57:
[----:B------:R-:W-:Y:S01]  /*3980*/  R2UR UR7, R14 ;  /* 0x000000000e0772ca */ /* 0x000fe200000e0000 */
[----:B------:R-:W-:Y:S01]  /*3990*/  IMAD R4, R3, 0x800, R12 ;  /* 0x0000080003047824 */ /* 0x000fe200078e020c */
[----:B------:R-:W-:Y:S01]  /*39a0*/  R2UR UR26, R23 ;  /* 0x00000000171a72ca */ /* 0x000fe200000e0000 */
[----:B------:R-:W-:Y:S01]  /*39b0*/  IMAD R14, R3, 0x8000, R14 ;  /* 0x00008000030e7824 */ /* 0x000fe200078e020e */
[----:B------:R-:W-:Y:S01]  /*39c0*/  R2UR UR25, R7 ;  /* 0x00000000071972ca */ /* 0x000fe200000e0000 */
[----:B------:R-:W-:Y:S01]  /*39d0*/  VIADD R15, R15, 0xffffffff ;  /* 0xffffffff0f0f7836 */ /* 0x000fe20000000000 */
[----:B------:R-:W-:Y:S01]  /*39e0*/  R2UR UR32, R4 ;  /* 0x00000000042072ca */ /* 0x000fe200000e0000 */
[----:B------:R-:W-:Y:S01]  /*39f0*/  UIADD3 UR14, UP0, UR38, 0xf0, URZ ;  /* 0x000000f0260e7890 */ /* 0x000fe2000ff1e03f */
[----:B------:R-:W-:Y:S01]  /*3a00*/  R2UR UR16, R14 ;  /* 0x000000000e1072ca */ /* 0x000fe200000e0000 */
[----:B------:R-:W-:Y:S01]  /*3a10*/  UIADD3 UR40, UP1, UR38, 0x1f0, URZ ;  /* 0x000001f026287890 */ /* 0x000fe2000ff3e03f */
[----:B------:R-:W-:Y:S01]  /*3a20*/  R2UR UR28, R6 ;  /* 0x00000000061c72ca */ /* 0x000fe200000e0000 */
[----:B------:R-:W-:Y:S01]  /*3a30*/  UIADD3.X UR15, URZ, UR39, URZ, UP0, !UPT ;  /* 0x000000273f0f7290 */ /* 0x000fe200087fe43f */
[----:B------:R-:W-:Y:S01]  /*3a40*/  R2UR UR27, R21 ;  /* 0x00000000151b72ca */ /* 0x000fe200000e0000 */
[----:B------:R-:W-:Y:S01]  /*3a50*/  UIADD3.X UR41, URZ, UR39, URZ, UP1, !UPT ;  /* 0x000000273f297290 */ /* 0x000fe20008ffe43f */
[----:B------:R-:W-:Y:S01]  /*3a60*/  R2UR UR35, R20 ;  /* 0x00000000142372ca */ /* 0x000fe200000e0000 */
[----:B------:R-:W-:Y:S01]  /*3a70*/  UIADD3 UR18, UR26, 0x80, URZ ;  /* 0x000000801a127890 */ /* 0x000fe2000fffe03f */
[----:B------:R-:W-:Y:S01]  /*3a80*/  ISETP.GT.AND P1, PT, R15, 0x1, PT ;  /* 0x000000010f00780c */ /* 0x000fe20003f24270 */
[----:B------:R-:W-:Y:S01]  /*3a90*/  VIADD R3, R3, 0x1 ;  /* 0x0000000103037836 */ /* 0x000fe20000000000 */
[----:B------:R-:W-:Y:S01]  /*3aa0*/  UMOV UR22, 0x0 ;  /* 0x0000000000167882 */ /* 0x000fe20000000000 */
[----:B------:R-:W-:Y:S01]  /*3ab0*/  UIADD3 UR32, UR7, UR32, URZ ;  /* 0x0000002007207290 */ /* 0x000fe2000fffe03f */
[----:B------:R-:W-:Y:S01]  /*3ac0*/  VIADD R23, R23, 0x100 ;  /* 0x0000010017177836 */ /* 0x000fe20000000000 */
[----:B------:R-:W-:Y:S01]  /*3ad0*/  UIADD3 UR24, UR16, 0x180, URZ ;  /* 0x0000018010187890 */ /* 0x000fe2000fffe03f */
[----:B------:R-:W-:Y:S01]  /*3ae0*/  ISETP.NE.AND P0, PT, R3, 0x6, PT ;  /* 0x000000060300780c */ /* 0x000fe20003f05270 */
[----:B------:R-:W-:-:S02]  /*3af0*/  UIADD3 UR16, UR16, 0x4180, URZ ;  /* 0x0000418010107890 */ /* 0x000fc4000fffe03f */
[----:B------:R-:W-:Y:S01]  /*3b00*/  UIADD3 UR8, UR32, 0x400, URZ ;  /* 0x0000040020087890 */ /* 0x000fe2000fffe03f */
[----:B------:R-:W-:Y:S01]  /*3b10*/  SEL R5, RZ, 0x1, P0 ;  /* 0x00000001ff057807 */ /* 0x000fe20000000000 */
[----:B------:R-:W-:Y:S01]  /*3b20*/  UMOV UR23, 0x10000000 ;  /* 0x1000000000177882 */ /* 0x000fe20000000000 */
[----:B------:R-:W-:Y:S01]  /*3b30*/  UMOV UR17, UR25 ;  /* 0x0000001900117c82 */ /* 0x000fe20008000000 */
[----:B------:R-:W-:Y:S01]  /*3b40*/  UMOV UR20, UR28 ;  /* 0x0000001c00147c82 */ /* 0x000fe20008000000 */
[----:B------:R-:W-:Y:S01]  /*3b50*/  UMOV UR19, UR27 ;  /* 0x0000001b00137c82 */ /* 0x000fe20008000000 */
[----:B------:R-:W-:Y:S01]  /*3b60*/  UMOV UR13, 0x30000 ;  /* 0x00030000000d7882 */ /* 0x000fe20000000000 */
[----:B------:R-:W-:Y:S01]  /*3b70*/  UMOV UR33, UR25 ;  /* 0x0000001900217c82 */ /* 0x000fe20008000000 */
[----:B------:R-:W-:Y:S01]  /*3b80*/  UMOV UR34, UR26 ;  /* 0x0000001a00227c82 */ /* 0x000fe20008000000 */
[----:B------:R-:W-:Y:S01]  /*3b90*/  UMOV UR36, UR28 ;  /* 0x0000001c00247c82 */ /* 0x000fe20008000000 */
[----:B------:R0:W-:Y:S01]  /*3ba0*/  UTMALDG.3D [UR24], [UR14], desc[UR22] ;  /* 0x000016180e0075b4 */ /* 0x0001e20008011000 */
[----:B------:R-:W-:Y:S01]  /*3bb0*/  UMOV UR9, UR25 ;  /* 0x0000001900097c82 */ /* 0x000fe20008000000 */
[----:B------:R-:W-:Y:S01]  /*3bc0*/  UMOV UR12, UR28 ;  /* 0x0000001c000c7c82 */ /* 0x000fe20008000000 */
[----:B------:R-:W-:Y:S01]  /*3bd0*/  UMOV UR11, UR35 ;  /* 0x00000023000b7c82 */ /* 0x000fe20008000000 */
[----:B------:R-:W-:Y:S01]  /*3be0*/  UMOV UR10, UR18 ;  /* 0x00000012000a7c82 */ /* 0x000fe20008000000 */
[----:B------:R-:W-:-:S02]  /*3bf0*/  LOP3.LUT R2, R2, R5, RZ, 0x3c, !PT ;  /* 0x0000000502027212 */ /* 0x000fc400078e3cff */
[----:B------:R-:W-:Y:S01]  /*3c00*/  SEL R3, R3, RZ, P0 ;  /* 0x000000ff03037207 */ /* 0x000fe20000000000 */
[----:B------:R0:W-:Y:S01]  /*3c10*/  UTMALDG.3D [UR16], [UR14], desc[UR22] ;  /* 0x000016100e0075b4 */ /* 0x0001e20008011000 */
[----:B------:R0:W-:Y:S01]  /*3c20*/  UTMALDG.3D.MULTICAST [UR32], [UR40], UR13, desc[UR22] ;  /* 0x00001620280073b4 */ /* 0x0001e2000801180d */
[----:B------:R0:W-:Y:S02]  /*3c30*/  UTMALDG.3D.MULTICAST [UR8], [UR40], UR13, desc[UR22] ;  /* 0x00001608280073b4 */ /* 0x0001e4000801180d */
[----:B0-----:R-:W-:Y:S05]  /*3c40*/  @P1 BRA `(.L_x_58) ;  /* 0xfffffffc00141947 */ /* 0x001fea000383ffff */
.L_x_55:
[----:B------:R-:W-:Y:S05]  /*3c50*/  BSYNC B1 ;  /* 0x0000000000017941 */ /* 0x000fea0003800000 */
.L_x_54:
[----:B------:R-:W-:Y:S01]  /*3c60*/  LOP3.LUT P1, RZ, R10, 0xff, RZ, 0xc0, !PT ;  /* 0x000000ff0aff7812 */ /* 0x000fe2000782c0ff */
[C---:B------:R-:W-:Y:S01]  /*3c70*/  IMAD.IADD R8, R13.reuse, 0x1, R8 ;  /* 0x000000010d087824 */ /* 0x040fe200078e0208 */
[----:B------:R-:W-:Y:S01]  /*3c80*/  ULDC.64 UR8, c[0x0][0x650] ;  /* 0x0001940000087ab9 */ /* 0x000fe20000000a00 */
[C---:B------:R-:W-:Y:S01]  /*3c90*/  ISETP.GE.U32.AND P2, PT, R13.reuse, 0x6, PT ;  /* 0x000000060d00780c */ /* 0x040fe20003f46070 */
[----:B------:R-:W-:Y:S01]  /*3ca0*/  BSSY B1, `(.L_x_59) ;  /* 0x000006e000017945 */ /* 0x000fe20003800000 */
[----:B------:R-:W-:Y:S01]  /*3cb0*/  IMAD.MOV.U32 R21, RZ, RZ, -0x1 ;  /* 0xffffffffff157424 */ /* 0x000fe200078e00ff */
[----:B------:R-:W-:Y:S01]  /*3cc0*/  ISETP.GT.U32.AND P0, PT, R8, 0x5, PT ;  /* 0x000000050800780c */ /* 0x000fe20003f04070 */
[----:B------:R-:W-:Y:S01]  /*3cd0*/  IMAD.MOV.U32 R20, RZ, RZ, -0x1 ;  /* 0xffffffffff147424 */ /* 0x000fe200078e00ff */
[----:B------:R-:W-:Y:S01]  /*3ce0*/  PRMT R10, RZ, 0x7610, R10 ;  /* 0x00007610ff0a7816 */ /* 0x000fe2000000000a */
[----:B------:R-:W-:Y:S01]  /*3cf0*/  IMAD.MOV.U32 R6, RZ, RZ, -0x1 ;  /* 0xffffffffff067424 */ /* 0x000fe200078e00ff */
[----:B------:R-:W-:-:S03]  /*3d00*/  ISETP.LT.U32.AND P0, PT, R13, 0x6, P0 ;  /* 0x000000060d00780c */ /* 0x000fc60000701070 */
[----:B------:R-:W0:Y:S01]  /*3d10*/  @P1 S2R R3, SR_CgaCtaId ;  /* 0x0000000000031919 */ /* 0x000e220000008800 */
[----:B------:R-:W-:-:S04]  /*3d20*/  @P1 MOV R2, 0x400 ;  /* 0x0000040000021802 */ /* 0x000fc80000000f00 */
[----:B0-----:R-:W-:Y:S01]  /*3d30*/  @P1 LEA R4, R3, R2, 0x18 ;  /* 0x0000000203041211 */ /* 0x001fe200078ec0ff */
[----:B------:R-:W-:-:S03]  /*3d40*/  IMAD.WIDE.U32 R2, R8, -0x55555555, RZ ;  /* 0xaaaaaaab08027825 */ /* 0x000fc600078e00ff */
[----:B------:R0:W-:Y:S01]  /*3d50*/  @P1 SYNCS.ARRIVE.TRANS64.A1T0 RZ, [R4+URZ+0x78], RZ ;  /* 0x000078ff04ff19a7 */ /* 0x0001e2000810003f */
[----:B------:R-:W-:Y:S02]  /*3d60*/  IADD3 R18, P1, R18, UR30, RZ ;  /* 0x0000001e12127c10 */ /* 0x000fe4000ff3e0ff */
[----:B------:R-:W-:Y:S02]  /*3d70*/  SHF.R.U32.HI R5, RZ, 0x2, R3 ;  /* 0x00000002ff057819 */ /* 0x000fe40000011603 */
[----:B------:R-:W-:Y:S02]  /*3d80*/  SEL R3, RZ, 0x1, !P0 ;  /* 0x00000001ff037807 */ /* 0x000fe40004000000 */
[----:B------:R-:W-:Y:S01]  /*3d90*/  IADD3.X R19, R19, UR6, RZ, P1, !PT ;  /* 0x0000000613137c10 */ /* 0x000fe20008ffe4ff */
[----:B------:R-:W-:Y:S01]  /*3da0*/  IMAD R8, R5, -0x6, R8 ;  /* 0xfffffffa05087824 */ /* 0x000fe200078e0208 */
[----:B------:R-:W-:Y:S02]  /*3db0*/  ISETP.GE.U32.AND P0, PT, R18, UR8, PT ;  /* 0x0000000812007c0c */ /* 0x000fe4000bf06070 */
[----:B------:R-:W-:-:S02]  /*3dc0*/  LOP3.LUT R0, R0, R3, RZ, 0x3c, !PT ;  /* 0x0000000300007212 */ /* 0x000fc400078e3cff */
[----:B------:R-:W-:Y:S02]  /*3dd0*/  ISETP.GE.U32.AND.EX P0, PT, R19, UR9, PT, P0 ;  /* 0x0000000913007c0c */ /* 0x000fe4000bf06100 */
[----:B------:R-:W-:Y:S02]  /*3de0*/  @P2 LOP3.LUT R0, R0, 0x1, R5, 0x78, !PT ;  /* 0x0000000100002812 */ /* 0x000fe400078e7805 */
[----:B------:R-:W-:-:S09]  /*3df0*/  PRMT R2, RZ, 0x7610, R2 ;  /* 0x00007610ff027816 */ /* 0x000fd20000000002 */
[----:B0-----:R-:W-:Y:S05]  /*3e00*/  @P0 BRA `(.L_x_60) ;  /* 0x00000004005c0947 */ /* 0x001fea0003800000 */
[----:B------:R-:W-:Y:S01]  /*3e10*/  ULDC.64 UR8, c[0x0][0x628] ;  /* 0x00018a0000087ab9 */ /* 0x000fe20000000a00 */
[----:B------:R-:W0:Y:S01]  /*3e20*/  S2R R15, SR_CTAID.X ;  /* 0x00000000000f7919 */ /* 0x000e220000002500 */
[----:B------:R-:W-:Y:S01]  /*3e30*/  ISETP.NE.U32.AND P0, PT, RZ, UR8, PT ;  /* 0x00000008ff007c0c */ /* 0x000fe2000bf05070 */
[----:B------:R-:W-:Y:S01]  /*3e40*/  ULDC UR10, c[0x0][0x630] ;  /* 0x00018c00000a7ab9 */ /* 0x000fe20000000800 */
[----:B------:R-:W-:Y:S01]  /*3e50*/  IMAD.MOV.U32 R2, RZ, RZ, R18 ;  /* 0x000000ffff027224 */ /* 0x000fe200078e0012 */
[----:B------:R-:W1:Y:S01]  /*3e60*/  S2R R14, SR_CTAID.Y ;  /* 0x00000000000e7919 */ /* 0x000e620000002600 */
[----:B------:R-:W-:Y:S01]  /*3e70*/  ISETP.NE.AND.EX P0, PT, RZ, UR9, PT, P0 ;  /* 0x00000009ff007c0c */ /* 0x000fe2000bf05300 */
[----:B------:R-:W-:-:S12]  /*3e80*/  IMAD.MOV.U32 R3, RZ, RZ, R19 ;  /* 0x000000ffff037224 */ /* 0x000fd800078e0013 */
[----:B------:R-:W-:Y:S05]  /*3e90*/  @!P0 BRA `(.L_x_61) ;  /* 0x0000000000288947 */ /* 0x000fea0003800000 */
[----:B------:R-:W-:Y:S02]  /*3ea0*/  ULDC UR7, c[0x0][0x634] ;  /* 0x00018d0000077ab9 */ /* 0x000fe40000000800 */
[----:B------:R-:W-:-:S05]  /*3eb0*/  IADD3 R7, P0, R18, UR7, RZ ;  /* 0x0000000712077c10 */ /* 0x000fca000ff1e0ff */
[----:B------:R-:W-:-:S04]  /*3ec0*/  IMAD.X R21, RZ, RZ, R19, P0 ;  /* 0x000000ffff157224 */ /* 0x000fc800000e0613 */
[----:B------:R-:W-:-:S04]  /*3ed0*/  IMAD.WIDE.U32 R4, R21, UR8, RZ ;  /* 0x0000000815047c25 */ /* 0x000fc8000f8e00ff */
[----:B------:R-:W-:-:S04]  /*3ee0*/  IMAD.WIDE.U32 R4, P0, R7, UR9, R4 ;  /* 0x0000000907047c25 */ /* 0x000fc8000f800004 */
[----:B------:R-:W-:-:S04]  /*3ef0*/  IMAD.WIDE.U32 R6, R7, UR8, RZ ;  /* 0x0000000807067c25 */ /* 0x000fc8000f8e00ff */
[----:B------:R-:W-:Y:S01]  /*3f00*/  IMAD.X R3, RZ, RZ, RZ, P0 ;  /* 0x000000ffff037224 */ /* 0x000fe200000e06ff */
[----:B------:R-:W-:Y:S01]  /*3f10*/  IADD3 RZ, P0, R7, R4, RZ ;  /* 0x0000000407ff7210 */ /* 0x000fe20007f1e0ff */
[----:B------:R-:W-:-:S04]  /*3f20*/  IMAD.MOV.U32 R2, RZ, RZ, R5 ;  /* 0x000000ffff027224 */ /* 0x000fc800078e0005 */
[----:B------:R-:W-:-:S08]  /*3f30*/  IMAD.WIDE.U32.X R2, R21, UR9, R2, P0 ;  /* 0x0000000915027c25 */ /* 0x000fd000080e0402 */
.L_x_61:
[--C-:B------:R-:W-:Y:S01]  /*3f40*/  SHF.R.U64 R6, R2, UR10, R3.reuse ;  /* 0x0000000a02067c19 */ /* 0x100fe20008001203 */
[----:B------:R-:W-:Y:S01]  /*3f50*/  ULDC.64 UR8, c[0x0][0x620] ;  /* 0x0001880000087ab9 */ /* 0x000fe20000000a00 */
[----:B------:R-:W-:Y:S01]  /*3f60*/  SHF.R.U32.HI R2, RZ, UR10, R3 ;  /* 0x0000000aff027c19 */ /* 0x000fe20008011603 */
[----:B------:R-:W-:Y:S01]  /*3f70*/  ULDC UR7, c[0x0][0x150] ;  /* 0x0000540000077ab9 */ /* 0x000fe20000000800 */
[----:B------:R-:W-:Y:S01]  /*3f80*/  IADD3 R7, P0, RZ, -R6, RZ ;  /* 0x80000006ff077210 */ /* 0x000fe20007f1e0ff */
[----:B------:R-:W2:Y:S01]  /*3f90*/  LDC R20, c[0x0][0x144] ;  /* 0x00005100ff147b82 */ /* 0x000ea20000000800 */
[----:B0-----:R-:W-:Y:S01]  /*3fa0*/  I2FP.F32.U32 R3, R15 ;  /* 0x0000000f00037245 */ /* 0x001fe20000201000 */
[----:B------:R-:W-:Y:S01]  /*3fb0*/  ULDC UR10, c[0x0][0x648] ;  /* 0x00019200000a7ab9 */ /* 0x000fe20000000800 */
[----:B------:R-:W-:Y:S01]  /*3fc0*/  ISETP.NE.AND P2, PT, R22, 0x1, PT ;  /* 0x000000011600780c */ /* 0x000fe20003f45270 */
[----:B------:R-:W-:Y:S02]  /*3fd0*/  IMAD.X R2, RZ, RZ, ~R2, P0 ;  /* 0x000000ffff027224 */ /* 0x000fe400000e0e02 */
[----:B------:R-:W-:Y:S01]  /*3fe0*/  FMUL R4, R3, UR7 ;  /* 0x0000000703047c20 */ /* 0x000fe20008400000 */
[----:B------:R-:W-:Y:S01]  /*3ff0*/  IMAD.MOV.U32 R3, RZ, RZ, R19 ;  /* 0x000000ffff037224 */ /* 0x000fe200078e0013 */
[----:B------:R-:W-:Y:S01]  /*4000*/  ULDC UR7, c[0x0][0x154] ;  /* 0x0000550000077ab9 */ /* 0x000fe20000000800 */
[----:B------:R-:W-:Y:S01]  /*4010*/  IMAD R2, R2, UR8, RZ ;  /* 0x0000000802027c24 */ /* 0x000fe2000f8e02ff */
[----:B------:R-:W0:Y:S02]  /*4020*/  LDC R23, c[0x0][0x148] ;  /* 0x00005200ff177b82 */ /* 0x000e240000000800 */
[----:B------:R-:W3:Y:S01]  /*4030*/  F2I.U32.TRUNC.NTZ R4, R4 ;  /* 0x0000000400047305 */ /* 0x000ee2000020f000 */
[----:B------:R-:W-:-:S02]  /*4040*/  IMAD R5, R7, UR9, R2 ;  /* 0x0000000907057c24 */ /* 0x000fc4000f8e0202 */
[----:B------:R-:W-:-:S04]  /*4050*/  IMAD.MOV.U32 R2, RZ, RZ, R18 ;  /* 0x000000ffff027224 */ /* 0x000fc800078e0012 */
[----:B------:R-:W-:Y:S01]  /*4060*/  IMAD.WIDE.U32 R2, R7, UR8, R2 ;  /* 0x0000000807027c25 */ /* 0x000fe2000f8e0002 */
[----:B-1----:R-:W-:Y:S01]  /*4070*/  I2FP.F32.U32 R7, R14 ;  /* 0x0000000e00077245 */ /* 0x002fe20000201000 */
[----:B------:R-:W-:Y:S02]  /*4080*/  ULDC.64 UR8, c[0x0][0x640] ;  /* 0x0001900000087ab9 */ /* 0x000fe40000000a00 */
[----:B------:R-:W-:Y:S01]  /*4090*/  IMAD.IADD R3, R3, 0x1, R5 ;  /* 0x0000000103037824 */ /* 0x000fe200078e0205 */
[----:B------:R-:W-:Y:S01]  /*40a0*/  ISETP.NE.U32.AND P0, PT, RZ, UR8, PT ;  /* 0x00000008ff007c0c */ /* 0x000fe2000bf05070 */
[----:B------:R-:W-:Y:S01]  /*40b0*/  FMUL R21, R7, UR7 ;  /* 0x0000000707157c20 */ /* 0x000fe20008400000 */
[----:B------:R-:W-:Y:S01]  /*40c0*/  ULDC UR7, c[0x0][0x618] ;  /* 0x0001860000077ab9 */ /* 0x000fe20000000800 */
[----:B---3--:R-:W-:Y:S01]  /*40d0*/  IMAD.MOV R7, RZ, RZ, -R4 ;  /* 0x000000ffff077224 */ /* 0x008fe200078e0a04 */
[----:B------:R-:W-:-:S03]  /*40e0*/  ISETP.NE.AND.EX P0, PT, RZ, UR9, PT, P0 ;  /* 0x00000009ff007c0c */ /* 0x000fc6000bf05300 */
[----:B------:R-:W1:Y:S01]  /*40f0*/  F2I.U32.TRUNC.NTZ R21, R21 ;  /* 0x0000001500157305 */ /* 0x000e62000020f000 */
[----:B--2---:R-:W-:Y:S01]  /*4100*/  IMAD R7, R20, R7, R15 ;  /* 0x0000000714077224 */ /* 0x004fe200078e020f */
[--C-:B------:R-:W-:Y:S02]  /*4110*/  SHF.R.U64 R15, R2, UR7, R3.reuse ;  /* 0x00000007020f7c19 */ /* 0x100fe40008001203 */
[----:B------:R-:W-:Y:S01]  /*4120*/  SHF.R.U32.HI R2, RZ, UR7, R3 ;  /* 0x00000007ff027c19 */ /* 0x000fe20008011603 */
[----:B------:R-:W-:-:S03]  /*4130*/  ULDC UR7, c[0x0][0x608] ;  /* 0x0001820000077ab9 */ /* 0x000fc60000000800 */
[--C-:B------:R-:W-:Y:S02]  /*4140*/  SHF.R.U64 R20, R15, UR7, R2.reuse ;  /* 0x000000070f147c19 */ /* 0x100fe40008001202 */
[----:B------:R-:W-:Y:S01]  /*4150*/  SHF.R.U32.HI R3, RZ, UR7, R2 ;  /* 0x00000007ff037c19 */ /* 0x000fe20008011602 */
[----:B------:R-:W-:Y:S01]  /*4160*/  ULDC UR7, c[0x0][0x658] ;  /* 0x0001960000077ab9 */ /* 0x000fe20000000800 */
[----:B-1----:R-:W-:Y:S02]  /*4170*/  IMAD.MOV R4, RZ, RZ, -R21 ;  /* 0x000000ffff047224 */ /* 0x002fe400078e0a15 */
[--C-:B------:R-:W-:Y:S02]  /*4180*/  SHF.R.U32.HI R21, RZ, UR7, R3.reuse ;  /* 0x00000007ff157c19 */ /* 0x100fe40008011603 */
[----:B0-----:R-:W-:Y:S01]  /*4190*/  @P2 IMAD R7, R23, R4, R14 ;  /* 0x0000000417072224 */ /* 0x001fe200078e020e */
[----:B------:R-:W-:Y:S02]  /*41a0*/  SHF.R.U64 R23, R20, UR7, R3 ;  /* 0x0000000714177c19 */ /* 0x000fe40008001203 */
[----:B------:R-:W-:-:S03]  /*41b0*/  IMAD.MOV.U32 R3, RZ, RZ, R21 ;  /* 0x000000ffff037224 */ /* 0x000fc600078e0015 */
[----:B------:R-:W-:Y:S01]  /*41c0*/  IMAD.MOV.U32 R2, RZ, RZ, R23 ;  /* 0x000000ffff027224 */ /* 0x000fe200078e0017 */
[----:B------:R-:W-:Y:S06]  /*41d0*/  @!P0 BRA `(.L_x_62) ;  /* 0x0000000000288947 */ /* 0x000fec0003800000 */
[----:B------:R-:W-:Y:S02]  /*41e0*/  ULDC UR7, c[0x0][0x64c] ;  /* 0x0001930000077ab9 */ /* 0x000fe40000000800 */
[----:B------:R-:W-:-:S05]  /*41f0*/  IADD3 R3, P0, R23, UR7, RZ ;  /* 0x0000000717037c10 */ /* 0x000fca000ff1e0ff */
[----:B------:R-:W-:-:S04]  /*4200*/  IMAD.X R21, RZ, RZ, R21, P0 ;  /* 0x000000ffff157224 */ /* 0x000fc800000e0615 */
[----:B------:R-:W-:-:S04]  /*4210*/  IMAD.WIDE.U32 R4, R21, UR8, RZ ;  /* 0x0000000815047c25 */ /* 0x000fc8000f8e00ff */
[----:B------:R-:W-:-:S04]  /*4220*/  IMAD.WIDE.U32 R4, P0, R3, UR9, R4 ;  /* 0x0000000903047c25 */ /* 0x000fc8000f800004 */
[----:B------:R-:W-:-:S04]  /*4230*/  IMAD.WIDE.U32 R2, R3, UR8, RZ ;  /* 0x0000000803027c25 */ /* 0x000fc8000f8e00ff */
[----:B------:R-:W-:Y:S01]  /*4240*/  IMAD.MOV.U32 R2, RZ, RZ, R5 ;  /* 0x000000ffff027224 */ /* 0x000fe200078e0005 */
[----:B------:R-:W-:Y:S01]  /*4250*/  IADD3 RZ, P1, R3, R4, RZ ;  /* 0x0000000403ff7210 */ /* 0x000fe20007f3e0ff */
[----:B------:R-:W-:-:S04]  /*4260*/  IMAD.X R3, RZ, RZ, RZ, P0 ;  /* 0x000000ffff037224 */ /* 0x000fc800000e06ff */
[----:B------:R-:W-:-:S08]  /*4270*/  IMAD.WIDE.U32.X R2, R21, UR9, R2, P1 ;  /* 0x0000000915027c25 */ /* 0x000fd000088e0402 */
.L_x_62:
[----:B------:R-:W-:Y:S01]  /*4280*/  ULDC UR7, c[0x0][0x600] ;  /* 0x0001800000077ab9 */ /* 0x000fe20000000800 */
[----:B------:R-:W-:Y:S01]  /*4290*/  SHF.R.U64 R3, R2, UR10, R3 ;  /* 0x0000000a02037c19 */ /* 0x000fe20008001203 */
[----:B------:R-:W-:Y:S01]  /*42a0*/  UIADD3 UR8, UR7, -0x1, URZ ;  /* 0xffffffff07087890 */ /* 0x000fe2000fffe03f */
[----:B------:R-:W-:Y:S01]  /*42b0*/  LOP3.LUT R20, R20, UR5, RZ, 0xc0, !PT ;  /* 0x0000000514147c12 */ /* 0x000fe2000f8ec0ff */
[----:B------:R-:W-:Y:S02]  /*42c0*/  ULDC UR9, c[0x0][0x638] ;  /* 0x00018e0000097ab9 */ /* 0x000fe40000000800 */
[----:B------:R-:W-:Y:S02]  /*42d0*/  IMAD.MOV R2, RZ, RZ, -R3 ;  /* 0x000000ffff027224 */ /* 0x000fe400078e0a03 */
[----:B------:R-:W-:Y:S01]  /*42e0*/  LOP3.LUT R15, R15, UR8, RZ, 0xc0, !PT ;  /* 0x000000080f0f7c12 */ /* 0x000fe2000f8ec0ff */
[----:B------:R-:W-:Y:S01]  /*42f0*/  IMAD R20, R3, UR4, R20 ;  /* 0x0000000403147c24 */ /* 0x000fe2000f8e0214 */
[----:B------:R-:W-:Y:S01]  /*4300*/  ULDC UR8, c[0x0][0x610] ;  /* 0x0001840000087ab9 */ /* 0x000fe20000000800 */
[----:B------:R-:W-:-:S02]  /*4310*/  IMAD R2, R2, UR9, R23 ;  /* 0x0000000902027c24 */ /* 0x000fc4000f8e0217 */
[----:B------:R-:W-:Y:S02]  /*4320*/  IMAD R7, R20, UR8, R7 ;  /* 0x0000000814077c24 */ /* 0x000fe4000f8e0207 */
[----:B------:R-:W-:Y:S02]  /*4330*/  IMAD.MOV.U32 R3, RZ, RZ, 0x1 ;  /* 0x00000001ff037424 */ /* 0x000fe400078e00ff */
[----:B------:R-:W-:-:S03]  /*4340*/  IMAD R4, R2, UR7, R15 ;  /* 0x0000000702047c24 */ /* 0x000fc6000f8e020f */
[----:B------:R-:W-:Y:S02]  /*4350*/  PRMT R2, R3, 0x7610, R2 ;  /* 0x0000761003027816 */ /* 0x000fe40000000002 */
[----:B------:R-:W-:Y:S02]  /*4360*/  SEL R20, R4, R7, !P2 ;  /* 0x0000000704147207 */ /* 0x000fe40005000000 */
[----:B------:R-:W-:-:S07]  /*4370*/  SEL R21, R7, R4, !P2 ;  /* 0x0000000407157207 */ /* 0x000fce0005000000 */
.L_x_60:
[----:B------:R-:W-:Y:S05]  /*4380*/  BSYNC B1 ;  /* 0x0000000000017941 */ /* 0x000fea0003800000 */
.L_x_59:
[----:B------:R-:W-:-:S13]  /*4390*/  LOP3.LUT P0, RZ, R2, 0xff, RZ, 0xc0, !PT ;  /* 0x000000ff02ff7812 */ /* 0x000fda000780c0ff */
[----:B------:R-:W-:Y:S05]  /*43a0*/  @P0 BRA `(.L_x_63) ;  /* 0xfffffff400080947 */ /* 0x000fea000383ffff */
[----:B------:R-:W-:Y:S05]  /*43b0*/  BSYNC B0 ;  /* 0x0000000000007941 */ /* 0x000fea0003800000 */
.L_x_52:
[----:B------:R-:W-:-:S03]  /*43c0*/  UMOV UR7, 0xffffffff ;  /* 0xffffffff00077882 */ /* 0x000fc60000000000 */
[----:B------:R-:W-:Y:S05]  /*43d0*/  BRA.DIV UR7, `(.L_x_64) ;  /* 0x00000006075c7947 */ /* 0x000fea000b800000 */
[----:B------:R-:W-:-:S13]  /*43e0*/  ELECT P6, URZ, PT ;  /* 0x00000000003f782f */ /* 0x000fda00038c0000 */
.L_x_80:
[----:B------:R-:W-:Y:S04]  /*43f0*/  BSSY B0, `(.L_x_65) ;  /* 0x000003d000007945 */ /* 0x000fe80003800000 */
[----:B------:R-:W-:Y:S05]  /*4400*/  @!P6 BRA `(.L_x_66) ;  /* 0x0000000000ece947 */ /* 0x000fea0003800000 */
[----:B------:R-:W-:-:S04]  /*4410*/  LOP3.LUT R17, R17, 0x2, RZ, 0xfc, !PT ;  /* 0x0000000211117812 */ /* 0x000fc800078efcff */
[----:B------:R-:W-:-:S13]  /*4420*/  ISETP.NE.AND P0, PT, R17, 0x3, PT ;  /* 0x000000031100780c */ /* 0x000fda0003f05270 */
[----:B------:R-:W-:Y:S05]  /*4430*/  @!P0 BRA `(.L_x_67) ;  /* 0x0000000000048947 */ /* 0x000fea0003800000 */
[----:B------:R-:W-:Y:S01]  /*4440*/  BPT.TRAP 0x1 ;  /* 0x000000040000795c */ /* 0x000fe20000300000 */
.L_x_67:
[----:B------:R-:W0:Y:S01]  /*4450*/  S2R R3, SR_CgaCtaId ;  /* 0x0000000000037919 */ /* 0x000e220000008800 */
[----:B------:R-:W-:-:S04]  /*4460*/  MOV R2, 0x400 ;  /* 0x0000040000027802 */ /* 0x000fc80000000f00 */
[----:B0-----:R-:W-:Y:S02]  /*4470*/  LEA R3, R3, R2, 0x18 ;  /* 0x0000000203037211 */ /* 0x001fe400078ec0ff */
[----:B------:R-:W-:-:S03]  /*4480*/  SHF.L.U32 R2, R0, 0x1f, RZ ;  /* 0x0000001f00027819 */ /* 0x000fc600000006ff */
[----:B------:R-:W-:-:S04]  /*4490*/  VIADD R3, R3, 0x30 ;  /* 0x0000003003037836 */ /* 0x000fc80000000000 */
[C---:B------:R-:W-:Y:S02]  /*44a0*/  IMAD R7, R8.reuse, 0x8, R3 ;  /* 0x0000000808077824 */ /* 0x040fe400078e0203 */
[----:B------:R-:W-:Y:S02]  /*44b0*/  VIADD R8, R8, 0x1 ;  /* 0x0000000108087836 */ /* 0x000fe40000000000 */
[----:B------:R-:W0:Y:S03]  /*44c0*/  SYNCS.PHASECHK.TRANS64.TRYWAIT P0, [R7+URZ], R2 ;  /* 0x00000002070075a7 */ /* 0x000e26000800017f */
[----:B------:R-:W-:-:S04]  /*44d0*/  ISETP.NE.AND P1, PT, R8, 0x6, PT ;  /* 0x000000060800780c */ /* 0x000fc80003f25270 */
[----:B------:R-:W-:Y:S02]  /*44e0*/  SEL R5, RZ, 0x1, P1 ;  /* 0x00000001ff057807 */ /* 0x000fe40000800000 */
[----:B------:R-:W-:Y:S02]  /*44f0*/  SEL R8, R8, RZ, P1 ;  /* 0x000000ff08087207 */ /* 0x000fe40000800000 */
[----:B------:R-:W-:-:S03]  /*4500*/  LOP3.LUT R5, R0, R5, RZ, 0x3c, !PT ;  /* 0x0000000500057212 */ /* 0x000fc600078e3cff */
[----:B------:R-:W-:Y:S01]  /*4510*/  IMAD R9, R8, 0x8, R3 ;  /* 0x0000000808097824 */ /* 0x000fe200078e0203 */
[----:B------:R-:W-:Y:S01]  /*4520*/  SHF.L.U32 R4, R5, 0x1f, RZ ;  /* 0x0000001f05047819 */ /* 0x000fe200000006ff */
[----:B0-----:R-:W-:Y:S06]  /*4530*/  @!P0 BRA `(.L_x_68) ;  /* 0x0000000400248947 */ /* 0x001fec0003800000 */
.L_x_81:
[----:B------:R-:W1:Y:S01]  /*4540*/  SYNCS.PHASECHK.TRANS64.TRYWAIT P0, [R9+URZ], R4 ;  /* 0x00000004090075a7 */ /* 0x000e62000800017f */
[----:B------:R-:W-:-:S05]  /*4550*/  VIADD R0, R8, 0x1 ;  /* 0x0000000108007836 */ /* 0x000fca0000000000 */
[----:B------:R-:W-:-:S04]  /*4560*/  ISETP.NE.AND P1, PT, R0, 0x6, PT ;  /* 0x000000060000780c */ /* 0x000fc80003f25270 */
[----:B0-----:R-:W-:Y:S02]  /*4570*/  SEL R2, RZ, 0x1, P1 ;  /* 0x00000001ff027807 */ /* 0x001fe40000800000 */
[----:B------:R-:W-:Y:S02]  /*4580*/  SEL R0, R0, RZ, P1 ;  /* 0x000000ff00007207 */ /* 0x000fe40000800000 */
[----:B------:R-:W-:-:S03]  /*4590*/  LOP3.LUT R7, R5, R2, RZ, 0x3c, !PT ;  /* 0x0000000205077212 */ /* 0x000fc600078e3cff */
[----:B------:R-:W-:Y:S01]  /*45a0*/  IMAD R6, R0, 0x8, R3 ;  /* 0x0000000800067824 */ /* 0x000fe200078e0203 */
[----:B------:R-:W-:Y:S01]  /*45b0*/  SHF.L.U32 R5, R7, 0x1f, RZ ;  /* 0x0000001f07057819 */ /* 0x000fe200000006ff */
[----:B-1----:R-:W-:Y:S06]  /*45c0*/  @!P0 BRA `(.L_x_69) ;  /* 0x0000000400148947 */ /* 0x002fec0003800000 */
.L_x_82:
[----:B------:R-:W1:Y:S01]  /*45d0*/  SYNCS.PHASECHK.TRANS64.TRYWAIT P0, [R6+URZ], R5 ;  /* 0x00000005060075a7 */ /* 0x000e62000800017f */
[----:B------:R-:W-:-:S05]  /*45e0*/  VIADD R0, R0, 0x1 ;  /* 0x0000000100007836 */ /* 0x000fca0000000000 */
[----:B------:R-:W-:-:S04]  /*45f0*/  ISETP.NE.AND P1, PT, R0, 0x6, PT ;  /* 0x000000060000780c */ /* 0x000fc80003f25270 */
[----:B------:R-:W-:Y:S02]  /*4600*/  SEL R2, RZ, 0x1, P1 ;  /* 0x00000001ff027807 */ /* 0x000fe40000800000 */
[----:B------:R-:W-:Y:S02]  /*4610*/  SEL R0, R0, RZ, P1 ;  /* 0x000000ff00007207 */ /* 0x000fe40000800000 */
[----:B------:R-:W-:-:S03]  /*4620*/  LOP3.LUT R7, R7, R2, RZ, 0x3c, !PT ;  /* 0x0000000207077212 */ /* 0x000fc600078e3cff */
[----:B0-----:R-:W-:Y:S01]  /*4630*/  IMAD R9, R0, 0x8, R3 ;  /* 0x0000000800097824 */ /* 0x001fe200078e0203 */
[----:B------:R-:W-:Y:S01]  /*4640*/  SHF.L.U32 R4, R7, 0x1f, RZ ;  /* 0x0000001f07047819 */ /* 0x000fe200000006ff */
[----:B-1----:R-:W-:Y:S06]  /*4650*/  @!P0 BRA `(.L_x_70) ;  /* 0x0000000400048947 */ /* 0x002fec0003800000 */
.L_x_83:
        /* <DEDUP_REMOVED lines=9> */
.L_x_84:
[----:B------:R-:W1:Y:S01]  /*46f0*/  SYNCS.PHASECHK.TRANS64.TRYWAIT P0, [R6+URZ], R5 ;  /* 0x00000005060075a7 */ /* 0x000e62000800017f */
[----:B------:R-:W-:-:S05]  /*4700*/  VIADD R0, R0, 0x1 ;  /* 0x0000000100007836 */ /* 0x000fca0000000000 */
[----:B------:R-:W-:-:S04]  /*4710*/  ISETP.NE.AND P1, PT, R0, 0x6, PT ;  /* 0x000000060000780c */ /* 0x000fc80003f25270 */
[----:B------:R-:W-:Y:S02]  /*4720*/  SEL R2, RZ, 0x1, P1 ;  /* 0x00000001ff027807 */ /* 0x000fe40000800000 */
[----:B------:R-:W-:Y:S02]  /*4730*/  SEL R0, R0, RZ, P1 ;  /* 0x000000ff00007207 */ /* 0x000fe40000800000 */
[----:B------:R-:W-:Y:S01]  /*4740*/  LOP3.LUT R2, R7, R2, RZ, 0x3c, !PT ;  /* 0x0000000207027212 */ /* 0x000fe200078e3cff */
[----:B-1----:R-:W-:Y:S06]  /*4750*/  @!P0 BRA `(.L_x_72) ;  /* 0x0000000000ec8947 */ /* 0x002fec0003800000 */
.L_x_85:
[----:B------:R-:W-:Y:S01]  /*4760*/  IMAD R3, R0, 0x8, R3 ;  /* 0x0000000800037824 */ /* 0x000fe200078e0203 */
[----:B------:R-:W-:-:S07]  /*4770*/  SHF.L.U32 R0, R2, 0x1f, RZ ;  /* 0x0000001f02007819 */ /* 0x000fce00000006ff */
.L_x_73:
[----:B--2---:R2:W3:Y:S02]  /*4780*/  SYNCS.PHASECHK.TRANS64.TRYWAIT P0, [R3+URZ], R0 ;  /* 0x00000000030075a7 */ /* 0x0044e4000800017f */
[----:B---3--:R-:W-:Y:S05]  /*4790*/  @!P0 NANOSLEEP.SYNCS 0x989680 ;  /* 0x009896800000895d */ /* 0x008fea0003900000 */
[----:B------:R-:W3:Y:S02]  /*47a0*/  @!P0 SYNCS.PHASECHK.TRANS64 P0, [R3+URZ], R0 ;  /* 0x00000000030085a7 */ /* 0x000ee4000800007f */
[----:B---3--:R-:W-:Y:S05]  /*47b0*/  @!P0 BRA `(.L_x_73) ;  /* 0xfffffffc00f08947 */ /* 0x008fea000383ffff */
.L_x_66:
[----:B------:R-:W-:Y:S05]  /*47c0*/  BSYNC B0 ;  /* 0x0000000000007941 */ /* 0x000fea0003800000 */
.L_x_65:
[----:B------:R-:W-:Y:S05]  /*47d0*/  EXIT ;  /* 0x000000000000794d */ /* 0x000fea0003800000 */
.L_x_21:
[----:B-1----:R1:W3:Y:S02]  /*47e0*/  SYNCS.PHASECHK.TRANS64.TRYWAIT P1, [R3+URZ], R0 ;  /* 0x00000000030075a7 */ /* 0x0022e4000802017f */
[----:B---3--:R-:W-:Y:S05]  /*47f0*/  @!P1 NANOSLEEP.SYNCS 0x989680 ;  /* 0x009896800000995d */ /* 0x008fea0003900000 */
[----:B------:R-:W3:Y:S02]  /*4800*/  @!P1 SYNCS.PHASECHK.TRANS64 P1, [R3+URZ], R0 ;  /* 0x00000000030095a7 */ /* 0x000ee4000802007f */
[----:B---3--:R-:W-:Y:S05]  /*4810*/  @!P1 BRA `(.L_x_21) ;  /* 0xfffffffc00f09947 */ /* 0x008fea000383ffff */
[----:B------:R-:W-:Y:S05]  /*4820*/  BRA `(.L_x_20) ;  /* 0xffffffcc00487947 */ /* 0x000fea000383ffff */
.L_x_26:
[----:B-1----:R1:W3:Y:S02]  /*4830*/  SYNCS.PHASECHK.TRANS64.TRYWAIT P1, [R4+URZ], R3 ;  /* 0x00000003040075a7 */ /* 0x0022e4000802017f */
[----:B---3--:R-:W-:Y:S05]  /*4840*/  @!P1 NANOSLEEP.SYNCS 0x989680 ;  /* 0x009896800000995d */ /* 0x008fea0003900000 */
[----:B------:R-:W3:Y:S02]  /*4850*/  @!P1 SYNCS.PHASECHK.TRANS64 P1, [R4+URZ], R3 ;  /* 0x00000003040095a7 */ /* 0x000ee4000802007f */
[----:B---3--:R-:W-:Y:S05]  /*4860*/  @!P1 BRA `(.L_x_26) ;  /* 0xfffffffc00f09947 */ /* 0x008fea000383ffff */
[----:B------:R-:W-:Y:S05]  /*4870*/  BRA `(.L_x_25) ;  /* 0xffffffd000a87947 */ /* 0x000fea000383ffff */
.L_x_53:
[----:B------:R-:W-:Y:S01]  /*4880*/  BSSY B1, `(.L_x_74) ;  /* 0x0000006000017945 */ /* 0x000fe20003800000 */
[----:B------:R-:W-:-:S07]  /*4890*/  IMAD.MOV.U32 R15, RZ, RZ, -0x1 ;  /* 0xffffffffff0f7424 */ /* 0x000fce00078e00ff */
[----:B------:R-:W-:Y:S05]  /*48a0*/  WARPSYNC.COLLECTIVE R15, `(.L_x_75) ;  /* 0x000000000f0c7348 */ /* 0x000fea0003c00000 */
[----:B------:R-:W-:Y:S02]  /*48b0*/  ELECT P6, UR62, PT ;  /* 0x00000000003e782f */ /* 0x000fe400038c0000 */
[----:B------:R-:W-:Y:S01]  /*48c0*/  MOV R14, UR62 ;  /* 0x0000003e000e7c02 */ /* 0x000fe20008000f00 */
[----:B------:R-:W-:Y:S10]  /*48d0*/  ENDCOLLECTIVE ;  /* 0x000000000000791b */ /* 0x000ff40003800000 */
.L_x_75:
[----:B------:R-:W-:Y:S05]  /*48e0*/  BSYNC B1 ;  /* 0x0000000000017941 */ /* 0x000fea0003800000 */
.L_x_74:
[----:B------:R-:W-:Y:S05]  /*48f0*/  BRA `(.L_x_76) ;  /* 0xffffffec00c07947 */ /* 0x000fea000383ffff */
.L_x_56:
[----:B-1----:R1:W2:Y:S02]  /*4900*/  SYNCS.PHASECHK.TRANS64.TRYWAIT P0, [R7+URZ+0x30], R4 ;  /* 0x00003004070075a7 */ /* 0x0022a4000800017f */
[----:B--2---:R-:W-:Y:S05]  /*4910*/  @!P0 NANOSLEEP.SYNCS 0x989680 ;  /* 0x009896800000895d */ /* 0x004fea0003900000 */
[----:B------:R-:W2:Y:S02]  /*4920*/  @!P0 SYNCS.PHASECHK.TRANS64 P0, [R7+URZ+0x30], R4 ;  /* 0x00003004070085a7 */ /* 0x000ea4000800007f */
[----:B--2---:R-:W-:Y:S05]  /*4930*/  @!P0 BRA `(.L_x_56) ;  /* 0xfffffffc00f08947 */ /* 0x004fea000383ffff */
[----:B------:R-:W-:Y:S05]  /*4940*/  BRA `(.L_x_77) ;  /* 0xffffffec00f87947 */ /* 0x000fea000383ffff */
.L_x_64:
[----:B------:R-:W-:Y:S01]  /*4950*/  BSSY B0, `(.L_x_78) ;  /* 0x0000006000007945 */ /* 0x000fe20003800000 */
[----:B------:R-:W-:-:S07]  /*4960*/  IMAD.MOV.U32 R15, RZ, RZ, -0x1 ;  /* 0xffffffffff0f7424 */ /* 0x000fce00078e00ff */
[----:B------:R-:W-:Y:S05]  /*4970*/  WARPSYNC.COLLECTIVE R15, `(.L_x_79) ;  /* 0x000000000f0c7348 */ /* 0x000fea0003c00000 */
[----:B------:R-:W-:Y:S02]  /*4980*/  ELECT P6, UR62, PT ;  /* 0x00000000003e782f */ /* 0x000fe400038c0000 */
[----:B------:R-:W-:Y:S01]  /*4990*/  MOV R14, UR62 ;  /* 0x0000003e000e7c02 */ /* 0x000fe20008000f00 */
[----:B------:R-:W-:Y:S10]  /*49a0*/  ENDCOLLECTIVE ;  /* 0x000000000000791b */ /* 0x000ff40003800000 */
.L_x_79:
[----:B------:R-:W-:Y:S05]  /*49b0*/  BSYNC B0 ;  /* 0x0000000000007941 */ /* 0x000fea0003800000 */
.L_x_78:
[----:B------:R-:W-:Y:S05]  /*49c0*/  BRA `(.L_x_80) ;  /* 0xfffffff800887947 */ /* 0x000fea000383ffff */
.L_x_68:
[----:B0-----:R0:W1:Y:S02]  /*49d0*/  SYNCS.PHASECHK.TRANS64.TRYWAIT P0, [R7+URZ], R2 ;  /* 0x00000002070075a7 */ /* 0x001064000800017f */
[----:B-1----:R-:W-:Y:S05]  /*49e0*/  @!P0 NANOSLEEP.SYNCS 0x989680 ;  /* 0x009896800000895d */ /* 0x002fea0003900000 */
[----:B------:R-:W1:Y:S02]  /*49f0*/  @!P0 SYNCS.PHASECHK.TRANS64 P0, [R7+URZ], R2 ;  /* 0x00000002070085a7 */ /* 0x000e64000800007f */
[----:B-1----:R-:W-:Y:S05]  /*4a00*/  @!P0 BRA `(.L_x_68) ;  /* 0xfffffffc00f08947 */ /* 0x002fea000383ffff */
[----:B------:R-:W-:Y:S05]  /*4a10*/  BRA `(.L_x_81) ;  /* 0xfffffff800c87947 */ /* 0x000fea000383ffff */
.L_x_69:
[----:B0-----:R0:W1:Y:S02]  /*4a20*/  SYNCS.PHASECHK.TRANS64.TRYWAIT P0, [R9+URZ], R4 ;  /* 0x00000004090075a7 */ /* 0x001064000800017f */
[----:B-1----:R-:W-:Y:S05]  /*4a30*/  @!P0 NANOSLEEP.SYNCS 0x989680 ;  /* 0x009896800000895d */ /* 0x002fea0003900000 */
[----:B------:R-:W1:Y:S02]  /*4a40*/  @!P0 SYNCS.PHASECHK.TRANS64 P0, [R9+URZ], R4 ;  /* 0x00000004090085a7 */ /* 0x000e64000800007f */
[----:B-1----:R-:W-:Y:S05]  /*4a50*/  @!P0 BRA `(.L_x_69) ;  /* 0xfffffffc00f08947 */ /* 0x002fea000383ffff */
[----:B------:R-:W-:Y:S05]  /*4a60*/  BRA `(.L_x_82) ;  /* 0xfffffff800d87947 */ /* 0x000fea000383ffff */
.L_x_70:
[----:B0-----:R0:W1:Y:S02]  /*4a70*/  SYNCS.PHASECHK.TRANS64.TRYWAIT P0, [R6+URZ], R5 ;  /* 0x00000005060075a7 */ /* 0x001064000800017f */
[----:B-1----:R-:W-:Y:S05]  /*4a80*/  @!P0 NANOSLEEP.SYNCS 0x989680 ;  /* 0x009896800000895d */ /* 0x002fea0003900000 */
[----:B------:R-:W1:Y:S02]  /*4a90*/  @!P0 SYNCS.PHASECHK.TRANS64 P0, [R6+URZ], R5 ;  /* 0x00000005060085a7 */ /* 0x000e64000800007f */
[----:B-1----:R-:W-:Y:S05]  /*4aa0*/  @!P0 BRA `(.L_x_70) ;  /* 0xfffffffc00f08947 */ /* 0x002fea000383ffff */
[----:B------:R-:W-:Y:S05]  /*4ab0*/  BRA `(.L_x_83) ;  /* 0xfffffff800e87947 */ /* 0x000fea000383ffff */
.L_x_71:
[----:B0-----:R0:W1:Y:S02]  /*4ac0*/  SYNCS.PHASECHK.TRANS64.TRYWAIT P0, [R9+URZ], R4 ;  /* 0x00000004090075a7 */ /* 0x001064000800017f */
[----:B-1----:R-:W-:Y:S05]  /*4ad0*/  @!P0 NANOSLEEP.SYNCS 0x989680 ;  /* 0x009896800000895d */ /* 0x002fea0003900000 */
[----:B------:R-:W1:Y:S02]  /*4ae0*/  @!P0 SYNCS.PHASECHK.TRANS64 P0, [R9+URZ], R4 ;  /* 0x00000004090085a7 */ /* 0x000e64000800007f */
[----:B-1----:R-:W-:Y:S05]  /*4af0*/  @!P0 BRA `(.L_x_71) ;  /* 0xfffffffc00f08947 */ /* 0x002fea000383ffff */
[----:B------:R-:W-:Y:S05]  /*4b00*/  BRA `(.L_x_84) ;  /* 0xfffffff800f87947 */ /* 0x000fea000383ffff */
.L_x_72:
[----:B-1----:R1:W2:Y:S02]  /*4b10*/  SYNCS.PHASECHK.TRANS64.TRYWAIT P0, [R6+URZ], R5 ;  /* 0x00000005060075a7 */ /* 0x0022a4000800017f */
[----:B--2---:R-:W-:Y:S05]  /*4b20*/  @!P0 NANOSLEEP.SYNCS 0x989680 ;  /* 0x009896800000895d */ /* 0x004fea0003900000 */
[----:B------:R-:W2:Y:S02]  /*4b30*/  @!P0 SYNCS.PHASECHK.TRANS64 P0, [R6+URZ], R5 ;  /* 0x00000005060085a7 */ /* 0x000ea4000800007f */
[----:B--2---:R-:W-:Y:S05]  /*4b40*/  @!P0 BRA `(.L_x_72) ;  /* 0xfffffffc00f08947 */ /* 0x004fea000383ffff */
[----:B------:R-:W-:Y:S05]  /*4b50*/  BRA `(.L_x_85) ;  /* 0xfffffffc00007947 */ /* 0x000fea000383ffff */
.L_x_86:
[----:B------:R-:W-:-:S00]  /*4b60*/  BRA `(.L_x_86) ;  /* 0xfffffffc00fc7947 */ /* 0x000fc0000383ffff */
[----:B------:R-:W-:-:S00]  /*4b70*/  NOP ;  /* 0x0000000000007918 */ /* 0x000fc00000000000 */
        /* <DEDUP_REMOVED lines=8> */
.L_x_87:


//--------------------- .nv.global.init           --------------------------
	.section	.nv.global.init,"aw",@progbits
.nv.global.init:
	.type		$str$22,@object
	.size		$str$22,($str$23 - $str$22)
$str$22:
        /*0000*/ 	.byte	0x6b, 0x5f, 0x74, 0x69, 0x6c, 0x65, 0x5f, 0x63, 0x6f, 0x75, 0x6e, 0x74, 0x20, 0x3e, 0x3d, 0x20
        /*0010*/ 	.byte	0x31, 0x00
	.type		$str$23,@object
	.size		$str$23,(__unnamed_1 - $str$23)
$str$23:
        /*0012*/ 	.byte	0x2f, 0x74, 0x6d, 0x70, 0x2f, 0x63, 0x75, 0x74, 0x6c, 0x61, 0x73, 0x73, 0x5f, 0x73, 0x77, 0x65
        /*0022*/ 	.byte	0x65, 0x70, 0x5f, 0x73, 0x72, 0x63, 0x2f, 0x69, 0x6e, 0x63, 0x6c, 0x75, 0x64, 0x65, 0x2f, 0x63
        /*0032*/ 	.byte	0x75, 0x74, 0x6c, 0x61, 0x73, 0x73, 0x2f, 0x67, 0x65, 0x6d, 0x6d, 0x2f, 0x63, 0x6f, 0x6c, 0x6c
        /*0042*/ 	.byte	0x65, 0x63, 0x74, 0x69, 0x76, 0x65, 0x2f, 0x73, 0x6d, 0x39, 0x30, 0x5f, 0x6d, 0x6d, 0x61, 0x5f
        /*0052*/ 	.byte	0x74, 0x6d, 0x61, 0x5f, 0x67, 0x6d, 0x6d, 0x61, 0x5f, 0x73, 0x73, 0x5f, 0x77, 0x61, 0x72, 0x70
        /*0062*/ 	.byte	0x73, 0x70, 0x65, 0x63, 0x69, 0x61, 0x6c, 0x69, 0x7a, 0x65, 0x64, 0x2e, 0x68, 0x70, 0x70, 0x00
	.type		__unnamed_1,@object
	.size		__unnamed_1,(.L_0 - __unnamed_1)
__unnamed_1:
        /*0072*/ 	.byte	0x76, 0x6f, 0x69, 0x64, 0x20, 0x63, 0x75, 0x74, 0x6c, 0x61, 0x73, 0x73, 0x3a, 0x3a, 0x67, 0x65
        /* <DEDUP_REMOVED lines=172> */
        /*0b42*/ 	.byte	0x65, 0x6e, 0x74, 0x69, 0x74, 0x79, 0x5d, 0x00
.L_0:


//--------------------- .nv.shared._ZN7cutlass13device_kernelINS_4gemm6kernel13GemmUniversalIN4cute5tupleIJiiiiEEENS1_10collective13CollectiveMmaINS1_34MainloopSm90TmaGmmaWarpSpecializedILi6ENS5_IJNS4_1CILi2EEENSA_ILi1EEESC_EEENS1_35KernelTmaWarpSpecializedCooperativeEEENS5_IJNSA_ILi128EEENSA_ILi8EEENSA_ILi256EEEEEEaNS5_IJlSC_lEEEaSK_NS4_8TiledMMAINS4_8MMA_AtomIJNS4_4SM904GMMA25MMA_64x8x32_S32S8S8_SS_TNEEEENS4_6LayoutISD_NS5_IJSC_NSA_ILi0EEESS_EEEEENS5_IJNS4_10UnderscoreESV_SV_EEEEENS4_13SM90_TMA_LOADENS4_14ComposedLayoutINS4_7SwizzleILi3ELi4ELi3EEENS4_18smem_ptr_flag_bitsILi8EEENSR_INS5_IJSH_SG_EEENS5_IJSG_SC_EEEEEEEvNS4_8identityENS4_23SM90_TMA_LOAD_MULTICASTES17_vS18_EENS_8epilogue10collective6detail29Sm90TmaWarpSpecializedAdapterINS1C_15DefaultEpilogueIaSK_SK_NS1B_6thread17LinearCombinationIaLi1EiiLNS1G_9ScaleType4KindE0ELNS_15FloatRoundStyleE2EaEENS1_15EpilogueDefaultEEEEEvvEEEEvNT_6ParamsE --------------------------
	.section	.nv.shared._ZN7cutlass13device_kernelINS_4gemm6kernel13GemmUniversalIN4cute5tupleIJiiiiEEENS1_10collective13CollectiveMmaINS1_34MainloopSm90TmaGmmaWarpSpecializedILi6ENS5_IJNS4_1CILi2EEENSA_ILi1EEESC_EEENS1_35KernelTmaWarpSpecializedCooperativeEEENS5_IJNSA_ILi128EEENSA_ILi8EEENSA_ILi256EEEEEEaNS5_IJlSC_lEEEaSK_NS4_8TiledMMAINS4_8MMA_AtomIJNS4_4SM904GMMA25MMA_64x8x32_S32S8S8_SS_TNEEEENS4_6LayoutISD_NS5_IJSC_NSA_ILi0EEESS_EEEEENS5_IJNS4_10UnderscoreESV_SV_EEEEENS4_13SM90_TMA_LOADENS4_14ComposedLayoutINS4_7SwizzleILi3ELi4ELi3EEENS4_18smem_ptr_flag_bitsILi8EEENSR_INS5_IJSH_SG_EEENS5_IJSG_SC_EEEEEEEvNS4_8identityENS4_23SM90_TMA_LOAD_MULTICASTES17_vS18_EENS_8epilogue10collective6detail29Sm90TmaWarpSpecializedAdapterINS1C_15DefaultEpilogueIaSK_SK_NS1B_6thread17LinearCombinationIaLi1EiiLNS1G_9ScaleType4KindE0ELNS_15FloatRoundStyleE2EaEENS1_15EpilogueDefaultEEEEEvvEEEEvNT_6ParamsE,"aw",@nobits
	.sectionflags	@""
	.align	16
	.zero		1024


//--------------------- .nv.shared.reserved.0     --------------------------
	.section	.nv.shared.reserved.0,"aw",@nobits
	.weak		__nv_reservedSMEM_offset_0_alias
	.size		__nv_reservedSMEM_offset_0_alias, 0, 0
	.other		__nv_reservedSMEM_offset_0_alias,@"STO_CUDA_RESERVED_SHARED STV_DEFAULT"
__nv_reservedSMEM_offset_0_alias:
	.zero		0


//--------------------- .nv.global                --------------------------
	.section	.nv.global,"aw",@nobits
.nv.global:
	.type		_ZN39_INTERNAL_4e63a421_4_k_cu_df18cc4b_72664cute1_E,@object
	.size		_ZN39_INTERNAL_4e63a421_4_k_cu_df18cc4b_72664cute1_E,(_ZN39_INTERNAL_4e63a421_4_k_cu_df18cc4b_72664cuda3std3__45__cpo6cbeginE - _ZN39_INTERNAL_4e63a421_4_k_cu_df18cc4b_72664cute1_E)
_ZN39_INTERNAL_4e63a421_4_k_cu_df18cc4b_72664cute1_E:
	.zero		1
	.type		_ZN39_INTERNAL_4e63a421_4_k_cu_df18cc4b_72664cuda3std3__45__cpo6cbeginE,@object
	.size		_ZN39_INTERNAL_4e63a421_4_k_cu_df18cc4b_72664cuda3std3__45__cpo6cbeginE,(_ZN39_INTERNAL_4e63a421_4_k_cu_df18cc4b_72664cuda3std3__48in_placeE - _ZN39_INTERNAL_4e63a421_4_k_cu_df18cc4b_72664cuda3std3__45__cpo6cbeginE)
_ZN39_INTERNAL_4e63a421_4_k_cu_df18cc4b_72664cuda3std3__45__cpo6cbeginE:
	.zero		1
	.type		_ZN39_INTERNAL_4e63a421_4_k_cu_df18cc4b_72664cuda3std3__48in_placeE,@object
	.size		_ZN39_INTERNAL_4e63a421_4_k_cu_df18cc4b_72664cuda3std3__48in_placeE,(_ZN39_INTERNAL_4e63a421_4_k_cu_df18cc4b_72664cuda3std6ranges3__45__cpo9iter_moveE - _ZN39_INTERNAL_4e63a421_4_k_cu_df18cc4b_72664cuda3std3__48in_placeE)
_ZN39_INTERNAL_4e63a421_4_k_cu_df18cc4b_72664cuda3std3__48in_placeE:
	.zero		1
	.type		_ZN39_INTERNAL_4e63a421_4_k_cu_df18cc4b_72664cuda3std6ranges3__45__cpo9iter_moveE,@object
	.size		_ZN39_INTERNAL_4e63a421_4_k_cu_df18cc4b_72664cuda3std6ranges3__45__cpo9iter_moveE,(_ZN39_INTERNAL_4e63a421_4_k_cu_df18cc4b_72664cuda3std3__45__cpo5beginE - _ZN39_INTERNAL_4e63a421_4_k_cu_df18cc4b_72664cuda3std6ranges3__45__cpo9iter_moveE)
_ZN39_INTERNAL_4e63a421_4_k_cu_df18cc4b_72664cuda3std6ranges3__45__cpo9iter_moveE:
	.zero		1
	.type		_ZN39_INTERNAL_4e63a421_4_k_cu_df18cc4b_72664cuda3std3__45__cpo5beginE,@object
	.size		_ZN39_INTERNAL_4e63a421_4_k_cu_df18cc4b_72664cuda3std3__45__cpo5beginE,(_ZN39_INTERNAL_4e63a421_4_k_cu_df18cc4b_72664cuda3std3__441_GLOBAL__N__4e63a421_4_k_cu_df18cc4b_72666ignoreE - _ZN39_INTERNAL_4e63a421_4_k_cu_df18cc4b_72664cuda3std3__45__cpo5beginE)
_ZN39_INTERNAL_4e63a421_4_k_cu_df18cc4b_72664cuda3std3__45__cpo5beginE:
	.zero		1
	.type		_ZN39_INTERNAL_4e63a421_4_k_cu_df18cc4b_72664cuda3std3__441_GLOBAL__N__4e63a421_4_k_cu_df18cc4b_72666ignoreE,@object
	.size		_ZN39_INTERNAL_4e63a421_4_k_cu_df18cc4b_72664cuda3std3__441_GLOBAL__N__4e63a421_4_k_cu_df18cc4b_72666ignoreE,(_ZN39_INTERNAL_4e63a421_4_k_cu_df18cc4b_72664cute7productE - _ZN39_INTERNAL_4e63a421_4_k_cu_df18cc4b_72664cuda3std3__441_GLOBAL__N__4e63a421_4_k_cu_df18cc4b_72666ignoreE)
_ZN39_INTERNAL_4e63a421_4_k_cu_df18cc4b_72664cuda3std3__441_GLOBAL__N__4e63a421_4_k_cu_df18cc4b_72666ignoreE:
	.zero		1
	.type		_ZN39_INTERNAL_4e63a421_4_k_cu_df18cc4b_72664cute7productE,@object
	.size		_ZN39_INTERNAL_4e63a421_4_k_cu_df18cc4b_72664cute7productE,(_ZN39_INTERNAL_4e63a421_4_k_cu_df18cc4b_72664cuda3std3__45__cpo3endE - _ZN39_INTERNAL_4e63a421_4_k_cu_df18cc4b_72664cute7productE)
_ZN39_INTERNAL_4e63a421_4_k_cu_df18cc4b_72664cute7productE:
	.zero		1
	.type		_ZN39_INTERNAL_4e63a421_4_k_cu_df18cc4b_72664cuda3std3__45__cpo3endE,@object
	.size		_ZN39_INTERNAL_4e63a421_4_k_cu_df18cc4b_72664cuda3std3__45__cpo3endE,(_ZN39_INTERNAL_4e63a421_4_k_cu_df18cc4b_72664cuda3std3__419piecewise_constructE - _ZN39_INTERNAL_4e63a421_4_k_cu_df18cc4b_72664cuda3std3__45__cpo3endE)
_ZN39_INTERNAL_4e63a421_4_k_cu_df18cc4b_72664cuda3std3__45__cpo3endE:
	.zero		1
	.type		_ZN39_INTERNAL_4e63a421_4_k_cu_df18cc4b_72664cuda3std3__419piecewise_constructE,@object
	.size		_ZN39_INTERNAL_4e63a421_4_k_cu_df18cc4b_72664cuda3std3__419piecewise_constructE,(_ZN39_INTERNAL_4e63a421_4_k_cu_df18cc4b_72664cuda3std3__45__cpo4cendE - _ZN39_INTERNAL_4e63a421_4_k_cu_df18cc4b_72664cuda3std3__419piecewise_constructE)
_ZN39_INTERNAL_4e63a421_4_k_cu_df18cc4b_72664cuda3std3__419piecewise_constructE:
	.zero		1
	.type		_ZN39_INTERNAL_4e63a421_4_k_cu_df18cc4b_72664cuda3std3__45__cpo4cendE,@object
	.size		_ZN39_INTERNAL_4e63a421_4_k_cu_df18cc4b_72664cuda3std3__45__cpo4cendE,(_ZN39_INTERNAL_4e63a421_4_k_cu_df18cc4b_72664cuda3std6ranges3__45__cpo4swapE - _ZN39_INTERNAL_4e63a421_4_k_cu_df18cc4b_72664cuda3std3__45__cpo4cendE)
_ZN39_INTERNAL_4e63a421_4_k_cu_df18cc4b_72664cuda3std3__45__cpo4cendE:
	.zero		1
	.type		_ZN39_INTERNAL_4e63a421_4_k_cu_df18cc4b_72664cuda3std6ranges3__45__cpo4swapE,@object
	.size		_ZN39_INTERNAL_4e63a421_4_k_cu_df18cc4b_72664cuda3std6ranges3__45__cpo4swapE,(.L_8 - _ZN39_INTERNAL_4e63a421_4_k_cu_df18cc4b_72664cuda3std6ranges3__45__cpo4swapE)
_ZN39_INTERNAL_4e63a421_4_k_cu_df18cc4b_72664cuda3std6ranges3__45__cpo4swapE:
	.zero		1
.L_8:


//--------------------- .nv.constant0._ZN7cutlass13device_kernelINS_4gemm6kernel13GemmUniversalIN4cute5tupleIJiiiiEEENS1_10collective13CollectiveMmaINS1_34MainloopSm90TmaGmmaWarpSpecializedILi6ENS5_IJNS4_1CILi2EEENSA_ILi1EEESC_EEENS1_35KernelTmaWarpSpecializedCooperativeEEENS5_IJNSA_ILi128EEENSA_ILi8EEENSA_ILi256EEEEEEaNS5_IJlSC_lEEEaSK_NS4_8TiledMMAINS4_8MMA_AtomIJNS4_4SM904GMMA25MMA_64x8x32_S32S8S8_SS_TNEEEENS4_6LayoutISD_NS5_IJSC_NSA_ILi0EEESS_EEEEENS5_IJNS4_10UnderscoreESV_SV_EEEEENS4_13SM90_TMA_LOADENS4_14ComposedLayoutINS4_7SwizzleILi3ELi4ELi3EEENS4_18smem_ptr_flag_bitsILi8EEENSR_INS5_IJSH_SG_EEENS5_IJSG_SC_EEEEEEEvNS4_8identityENS4_23SM90_TMA_LOAD_MULTICASTES17_vS18_EENS_8epilogue10collective6detail29Sm90TmaWarpSpecializedAdapterINS1C_15DefaultEpilogueIaSK_SK_NS1B_6thread17LinearCombinationIaLi1EiiLNS1G_9ScaleType4KindE0ELNS_15FloatRoundStyleE2EaEENS1_15EpilogueDefaultEEEEEvvEEEEvNT_6ParamsE --------------------------
	.section	.nv.constant0._ZN7cutlass13device_kernelINS_4gemm6kernel13GemmUniversalIN4cute5tupleIJiiiiEEENS1_10collective13CollectiveMmaINS1_34MainloopSm90TmaGmmaWarpSpecializedILi6ENS5_IJNS4_1CILi2EEENSA_ILi1EEESC_EEENS1_35KernelTmaWarpSpecializedCooperativeEEENS5_IJNSA_ILi128EEENSA_ILi8EEENSA_ILi256EEEEEEaNS5_IJlSC_lEEEaSK_NS4_8TiledMMAINS4_8MMA_AtomIJNS4_4SM904GMMA25MMA_64x8x32_S32S8S8_SS_TNEEEENS4_6LayoutISD_NS5_IJSC_NSA_ILi0EEESS_EEEEENS5_IJNS4_10UnderscoreESV_SV_EEEEENS4_13SM90_TMA_LOADENS4_14ComposedLayoutINS4_7SwizzleILi3ELi4ELi3EEENS4_18smem_ptr_flag_bitsILi8EEENSR_INS5_IJSH_SG_EEENS5_IJSG_SC_EEEEEEEvNS4_8identityENS4_23SM90_TMA_LOAD_MULTICASTES17_vS18_EENS_8epilogue10collective6detail29Sm90TmaWarpSpecializedAdapterINS1C_15DefaultEpilogueIaSK_SK_NS1B_6thread17LinearCombinationIaLi1EiiLNS1G_9ScaleType4KindE0ELNS_15FloatRoundStyleE2EaEENS1_15EpilogueDefaultEEEEEvvEEEEvNT_6ParamsE,"a",@progbits
	.sectionflags	@""
	.align	4
.nv.constant0._ZN7cutlass13device_kernelINS_4gemm6kernel13GemmUniversalIN4cute5tupleIJiiiiEEENS1_10collective13CollectiveMmaINS1_34MainloopSm90TmaGmmaWarpSpecializedILi6ENS5_IJNS4_1CILi2EEENSA_ILi1EEESC_EEENS1_35KernelTmaWarpSpecializedCooperativeEEENS5_IJNSA_ILi128EEENSA_ILi8EEENSA_ILi256EEEEEEaNS5_IJlSC_lEEEaSK_NS4_8TiledMMAINS4_8MMA_AtomIJNS4_4SM904GMMA25MMA_64x8x32_S32S8S8_SS_TNEEEENS4_6LayoutISD_NS5_IJSC_NSA_ILi0EEESS_EEEEENS5_IJNS4_10UnderscoreESV_SV_EEEEENS4_13SM90_TMA_LOADENS4_14ComposedLayoutINS4_7SwizzleILi3ELi4ELi3EEENS4_18smem_ptr_flag_bitsILi8EEENSR_INS5_IJSH_SG_EEENS5_IJSG_SC_EEEEEEEvNS4_8identityENS4_23SM90_TMA_LOAD_MULTICASTES17_vS18_EENS_8epilogue10collective6detail29Sm90TmaWarpSpecializedAdapterINS1C_15DefaultEpilogueIaSK_SK_NS1B_6thread17LinearCombinationIaLi1EiiLNS1G_9ScaleType4KindE0ELNS_15FloatRoundStyleE2EaEENS1_15EpilogueDefaultEEEEEvvEEEEvNT_6ParamsE:
	.zero		1664


//--------------------- SYMBOLS --------------------------

	.type		.nv.reservedSmem.offset0,@object
	.size		.nv.reservedSmem.offset0,0x4
	.type		__assertfail,@function
